//
// Generated by NVIDIA NVVM Compiler
//
// Compiler Build ID: CL-36424714
// Cuda compilation tools, release 13.0, V13.0.88
// Based on NVVM 20.0.0
//

.version 9.0
.target sm_100
.address_size 64

	// .globl	_Z16minimum_distancePfS_S_S_i

.visible .entry _Z16minimum_distancePfS_S_S_i(
	.param .u64 .ptr .align 1 _Z16minimum_distancePfS_S_S_i_param_0,
	.param .u64 .ptr .align 1 _Z16minimum_distancePfS_S_S_i_param_1,
	.param .u64 .ptr .align 1 _Z16minimum_distancePfS_S_S_i_param_2,
	.param .u64 .ptr .align 1 _Z16minimum_distancePfS_S_S_i_param_3,
	.param .u32 _Z16minimum_distancePfS_S_S_i_param_4
)
{
	.reg .pred 	%p<57>;
	.reg .b32 	%r<70>;
	.reg .b32 	%f<144>;
	.reg .b64 	%rd<52>;

	ld.param.u64 	%rd17, [_Z16minimum_distancePfS_S_S_i_param_0];
	ld.param.u64 	%rd18, [_Z16minimum_distancePfS_S_S_i_param_1];
	ld.param.u64 	%rd19, [_Z16minimum_distancePfS_S_S_i_param_2];
	ld.param.u64 	%rd16, [_Z16minimum_distancePfS_S_S_i_param_3];
	ld.param.u32 	%r69, [_Z16minimum_distancePfS_S_S_i_param_4];
	cvta.to.global.u64 	%rd1, %rd19;
	cvta.to.global.u64 	%rd2, %rd18;
	cvta.to.global.u64 	%rd3, %rd17;
	mov.u32 	%r42, %ctaid.x;
	mov.u32 	%r1, %ntid.x;
	mul.lo.s32 	%r2, %r42, %r1;
	mov.u32 	%r3, %tid.x;
	add.s32 	%r4, %r2, %r3;
	setp.ge.u32 	%p1, %r4, %r69;
	@%p1 bra 	$L__BB0_19;
	mul.wide.u32 	%rd20, %r4, 4;
	add.s64 	%rd21, %rd3, %rd20;
	ld.global.f32 	%f1, [%rd21];
	add.s64 	%rd22, %rd2, %rd20;
	ld.global.f32 	%f2, [%rd22];
	add.s32 	%r59, %r4, 1;
	ld.global.f32 	%f32, [%rd21+4];
	ld.global.f32 	%f33, [%rd22+4];
	sub.f32 	%f34, %f32, %f1;
	sub.f32 	%f35, %f33, %f2;
	mul.f32 	%f36, %f35, %f35;
	fma.rn.f32 	%f37, %f34, %f34, %f36;
	sqrt.rn.f32 	%f131, %f37;
	add.s64 	%rd4, %rd1, %rd20;
	st.global.f32 	[%rd4], %f131;
	setp.ge.s32 	%p2, %r59, %r69;
	@%p2 bra 	$L__BB0_19;
	not.b32 	%r43, %r2;
	add.s32 	%r44, %r69, %r43;
	sub.s32 	%r45, %r44, %r3;
	and.b32  	%r6, %r45, 3;
	setp.eq.s32 	%p3, %r6, 0;
	@%p3 bra 	$L__BB0_8;
	neg.s32 	%r57, %r6;
	mov.u32 	%r58, %r4;
$L__BB0_4:
	.pragma "nounroll";
	mul.wide.s32 	%rd23, %r59, 4;
	add.s64 	%rd24, %rd2, %rd23;
	add.s64 	%rd25, %rd3, %rd23;
	ld.global.f32 	%f38, [%rd25];
	ld.global.f32 	%f39, [%rd24];
	sub.f32 	%f40, %f38, %f1;
	sub.f32 	%f41, %f39, %f2;
	mul.f32 	%f42, %f41, %f41;
	fma.rn.f32 	%f43, %f40, %f40, %f42;
	sqrt.rn.f32 	%f5, %f43;
	setp.geu.f32 	%p4, %f5, %f131;
	@%p4 bra 	$L__BB0_6;
	st.global.f32 	[%rd4], %f5;
	mov.f32 	%f131, %f5;
$L__BB0_6:
	add.s32 	%r59, %r59, 1;
	add.s32 	%r58, %r58, 1;
	add.s32 	%r57, %r57, 1;
	setp.ne.s32 	%p5, %r57, 0;
	@%p5 bra 	$L__BB0_4;
	add.s32 	%r59, %r58, 1;
$L__BB0_8:
	sub.s32 	%r46, %r69, %r4;
	add.s32 	%r47, %r46, -2;
	setp.lt.u32 	%p6, %r47, 3;
	@%p6 bra 	$L__BB0_19;
	add.s64 	%rd5, %rd3, 8;
	add.s64 	%rd6, %rd2, 8;
$L__BB0_10:
	mul.wide.s32 	%rd26, %r59, 4;
	add.s64 	%rd7, %rd5, %rd26;
	add.s64 	%rd8, %rd6, %rd26;
	ld.global.f32 	%f44, [%rd7+-8];
	ld.global.f32 	%f45, [%rd8+-8];
	sub.f32 	%f46, %f44, %f1;
	sub.f32 	%f47, %f45, %f2;
	mul.f32 	%f48, %f47, %f47;
	fma.rn.f32 	%f49, %f46, %f46, %f48;
	sqrt.rn.f32 	%f9, %f49;
	setp.geu.f32 	%p7, %f9, %f131;
	@%p7 bra 	$L__BB0_12;
	st.global.f32 	[%rd4], %f9;
	mov.f32 	%f131, %f9;
$L__BB0_12:
	ld.global.f32 	%f50, [%rd7+-4];
	ld.global.f32 	%f51, [%rd8+-4];
	sub.f32 	%f52, %f50, %f1;
	sub.f32 	%f53, %f51, %f2;
	mul.f32 	%f54, %f53, %f53;
	fma.rn.f32 	%f55, %f52, %f52, %f54;
	sqrt.rn.f32 	%f11, %f55;
	setp.geu.f32 	%p8, %f11, %f131;
	@%p8 bra 	$L__BB0_14;
	st.global.f32 	[%rd4], %f11;
	mov.f32 	%f131, %f11;
$L__BB0_14:
	ld.global.f32 	%f56, [%rd7];
	ld.global.f32 	%f57, [%rd8];
	sub.f32 	%f58, %f56, %f1;
	sub.f32 	%f59, %f57, %f2;
	mul.f32 	%f60, %f59, %f59;
	fma.rn.f32 	%f61, %f58, %f58, %f60;
	sqrt.rn.f32 	%f13, %f61;
	setp.geu.f32 	%p9, %f13, %f131;
	@%p9 bra 	$L__BB0_16;
	st.global.f32 	[%rd4], %f13;
	mov.f32 	%f131, %f13;
$L__BB0_16:
	ld.global.f32 	%f62, [%rd7+4];
	ld.global.f32 	%f63, [%rd8+4];
	sub.f32 	%f64, %f62, %f1;
	sub.f32 	%f65, %f63, %f2;
	mul.f32 	%f66, %f65, %f65;
	fma.rn.f32 	%f67, %f64, %f64, %f66;
	sqrt.rn.f32 	%f15, %f67;
	setp.geu.f32 	%p10, %f15, %f131;
	@%p10 bra 	$L__BB0_18;
	st.global.f32 	[%rd4], %f15;
	mov.f32 	%f131, %f15;
$L__BB0_18:
	add.s32 	%r59, %r59, 4;
	setp.lt.s32 	%p11, %r59, %r69;
	@%p11 bra 	$L__BB0_10;
$L__BB0_19:
	bar.sync 	0;
	min.u32 	%r48, %r1, %r69;
	setp.le.u32 	%p12, %r48, %r4;
	@%p12 bra 	$L__BB0_43;
	setp.ge.u32 	%p13, %r1, %r69;
	mul.wide.u32 	%rd27, %r3, 4;
	add.s64 	%rd9, %rd1, %rd27;
	@%p13 bra 	$L__BB0_36;
	div.u32 	%r18, %r69, %r1;
	mul.lo.s32 	%r19, %r18, %r3;
	mul.wide.s32 	%rd28, %r19, 4;
	add.s64 	%rd29, %rd1, %rd28;
	ld.global.f32 	%f143, [%rd29];
	setp.lt.s32 	%p14, %r18, 2;
	@%p14 bra 	$L__BB0_35;
	add.s32 	%r20, %r18, -1;
	add.s32 	%r50, %r18, -2;
	and.b32  	%r21, %r20, 15;
	setp.lt.u32 	%p15, %r50, 15;
	mov.b32 	%r65, 1;
	@%p15 bra 	$L__BB0_26;
	and.b32  	%r52, %r20, -16;
	neg.s32 	%r63, %r52;
	add.s32 	%r53, %r19, 1;
	mul.wide.u32 	%rd30, %r53, 4;
	add.s64 	%rd31, %rd30, %rd1;
	add.s64 	%rd50, %rd31, 32;
	mov.b32 	%r62, 0;
$L__BB0_24:
	.pragma "nounroll";
	ld.global.f32 	%f69, [%rd50+-32];
	setp.gt.f32 	%p16, %f143, %f69;
	selp.f32 	%f70, %f69, %f143, %p16;
	ld.global.f32 	%f71, [%rd50+-28];
	setp.gt.f32 	%p17, %f70, %f71;
	selp.f32 	%f72, %f71, %f70, %p17;
	ld.global.f32 	%f73, [%rd50+-24];
	setp.gt.f32 	%p18, %f72, %f73;
	selp.f32 	%f74, %f73, %f72, %p18;
	ld.global.f32 	%f75, [%rd50+-20];
	setp.gt.f32 	%p19, %f74, %f75;
	selp.f32 	%f76, %f75, %f74, %p19;
	ld.global.f32 	%f77, [%rd50+-16];
	setp.gt.f32 	%p20, %f76, %f77;
	selp.f32 	%f78, %f77, %f76, %p20;
	ld.global.f32 	%f79, [%rd50+-12];
	setp.gt.f32 	%p21, %f78, %f79;
	selp.f32 	%f80, %f79, %f78, %p21;
	ld.global.f32 	%f81, [%rd50+-8];
	setp.gt.f32 	%p22, %f80, %f81;
	selp.f32 	%f82, %f81, %f80, %p22;
	ld.global.f32 	%f83, [%rd50+-4];
	setp.gt.f32 	%p23, %f82, %f83;
	selp.f32 	%f84, %f83, %f82, %p23;
	ld.global.f32 	%f85, [%rd50];
	setp.gt.f32 	%p24, %f84, %f85;
	selp.f32 	%f86, %f85, %f84, %p24;
	ld.global.f32 	%f87, [%rd50+4];
	setp.gt.f32 	%p25, %f86, %f87;
	selp.f32 	%f88, %f87, %f86, %p25;
	ld.global.f32 	%f89, [%rd50+8];
	setp.gt.f32 	%p26, %f88, %f89;
	selp.f32 	%f90, %f89, %f88, %p26;
	ld.global.f32 	%f91, [%rd50+12];
	setp.gt.f32 	%p27, %f90, %f91;
	selp.f32 	%f92, %f91, %f90, %p27;
	ld.global.f32 	%f93, [%rd50+16];
	setp.gt.f32 	%p28, %f92, %f93;
	selp.f32 	%f94, %f93, %f92, %p28;
	ld.global.f32 	%f95, [%rd50+20];
	setp.gt.f32 	%p29, %f94, %f95;
	selp.f32 	%f96, %f95, %f94, %p29;
	ld.global.f32 	%f97, [%rd50+24];
	setp.gt.f32 	%p30, %f96, %f97;
	selp.f32 	%f98, %f97, %f96, %p30;
	ld.global.f32 	%f99, [%rd50+28];
	setp.gt.f32 	%p31, %f98, %f99;
	selp.f32 	%f143, %f99, %f98, %p31;
	add.s32 	%r63, %r63, 16;
	add.s32 	%r62, %r62, 16;
	add.s64 	%rd50, %rd50, 64;
	setp.ne.s32 	%p32, %r63, 0;
	@%p32 bra 	$L__BB0_24;
	add.s32 	%r65, %r62, 1;
$L__BB0_26:
	setp.eq.s32 	%p33, %r21, 0;
	@%p33 bra 	$L__BB0_35;
	and.b32  	%r29, %r20, 7;
	setp.lt.u32 	%p34, %r21, 8;
	@%p34 bra 	$L__BB0_29;
	add.s32 	%r54, %r65, %r19;
	mul.wide.u32 	%rd32, %r54, 4;
	add.s64 	%rd33, %rd1, %rd32;
	ld.global.f32 	%f101, [%rd33];
	setp.gt.f32 	%p35, %f143, %f101;
	selp.f32 	%f102, %f101, %f143, %p35;
	cvt.u64.u32 	%rd34, %r19;
	cvt.u64.u32 	%rd35, %r65;
	add.s64 	%rd36, %rd35, %rd34;
	shl.b64 	%rd37, %rd36, 2;
	add.s64 	%rd38, %rd1, %rd37;
	ld.global.f32 	%f103, [%rd38+4];
	setp.gt.f32 	%p36, %f102, %f103;
	selp.f32 	%f104, %f103, %f102, %p36;
	ld.global.f32 	%f105, [%rd38+8];
	setp.gt.f32 	%p37, %f104, %f105;
	selp.f32 	%f106, %f105, %f104, %p37;
	ld.global.f32 	%f107, [%rd38+12];
	setp.gt.f32 	%p38, %f106, %f107;
	selp.f32 	%f108, %f107, %f106, %p38;
	ld.global.f32 	%f109, [%rd38+16];
	setp.gt.f32 	%p39, %f108, %f109;
	selp.f32 	%f110, %f109, %f108, %p39;
	ld.global.f32 	%f111, [%rd38+20];
	setp.gt.f32 	%p40, %f110, %f111;
	selp.f32 	%f112, %f111, %f110, %p40;
	ld.global.f32 	%f113, [%rd38+24];
	setp.gt.f32 	%p41, %f112, %f113;
	selp.f32 	%f114, %f113, %f112, %p41;
	ld.global.f32 	%f115, [%rd38+28];
	setp.gt.f32 	%p42, %f114, %f115;
	selp.f32 	%f143, %f115, %f114, %p42;
	add.s32 	%r65, %r65, 8;
$L__BB0_29:
	setp.eq.s32 	%p43, %r29, 0;
	@%p43 bra 	$L__BB0_35;
	and.b32  	%r32, %r20, 3;
	setp.lt.u32 	%p44, %r29, 4;
	@%p44 bra 	$L__BB0_32;
	add.s32 	%r55, %r65, %r19;
	mul.wide.u32 	%rd39, %r55, 4;
	add.s64 	%rd40, %rd1, %rd39;
	ld.global.f32 	%f117, [%rd40];
	setp.gt.f32 	%p45, %f143, %f117;
	selp.f32 	%f118, %f117, %f143, %p45;
	cvt.u64.u32 	%rd41, %r19;
	cvt.u64.u32 	%rd42, %r65;
	add.s64 	%rd43, %rd42, %rd41;
	shl.b64 	%rd44, %rd43, 2;
	add.s64 	%rd45, %rd1, %rd44;
	ld.global.f32 	%f119, [%rd45+4];
	setp.gt.f32 	%p46, %f118, %f119;
	selp.f32 	%f120, %f119, %f118, %p46;
	ld.global.f32 	%f121, [%rd45+8];
	setp.gt.f32 	%p47, %f120, %f121;
	selp.f32 	%f122, %f121, %f120, %p47;
	ld.global.f32 	%f123, [%rd45+12];
	setp.gt.f32 	%p48, %f122, %f123;
	selp.f32 	%f143, %f123, %f122, %p48;
	add.s32 	%r65, %r65, 4;
$L__BB0_32:
	setp.eq.s32 	%p49, %r32, 0;
	@%p49 bra 	$L__BB0_35;
	add.s32 	%r56, %r65, %r19;
	mul.wide.u32 	%rd46, %r56, 4;
	add.s64 	%rd51, %rd1, %rd46;
	neg.s32 	%r67, %r32;
$L__BB0_34:
	.pragma "nounroll";
	ld.global.f32 	%f124, [%rd51];
	setp.gt.f32 	%p50, %f143, %f124;
	selp.f32 	%f143, %f124, %f143, %p50;
	add.s64 	%rd51, %rd51, 4;
	add.s32 	%r67, %r67, 1;
	setp.ne.s32 	%p51, %r67, 0;
	@%p51 bra 	$L__BB0_34;
$L__BB0_35:
	st.global.f32 	[%rd9], %f143;
	mov.u32 	%r69, %r1;
$L__BB0_36:
	bar.sync 	0;
	setp.lt.u32 	%p52, %r69, 2;
	@%p52 bra 	$L__BB0_41;
$L__BB0_37:
	mov.u32 	%r39, %r69;
	shr.u32 	%r69, %r39, 1;
	setp.ge.u32 	%p53, %r3, %r69;
	@%p53 bra 	$L__BB0_40;
	ld.global.f32 	%f125, [%rd9];
	mul.wide.u32 	%rd47, %r69, 4;
	add.s64 	%rd48, %rd9, %rd47;
	ld.global.f32 	%f31, [%rd48];
	setp.leu.f32 	%p54, %f125, %f31;
	@%p54 bra 	$L__BB0_40;
	st.global.f32 	[%rd9], %f31;
$L__BB0_40:
	bar.sync 	0;
	setp.gt.u32 	%p55, %r39, 3;
	@%p55 bra 	$L__BB0_37;
$L__BB0_41:
	setp.ne.s32 	%p56, %r4, 0;
	@%p56 bra 	$L__BB0_43;
	ld.global.f32 	%f126, [%rd1];
	cvta.to.global.u64 	%rd49, %rd16;
	st.global.f32 	[%rd49], %f126;
$L__BB0_43:
	ret;

}


// ===== COMPILED SASS (sm_100) =====

	.target	sm_100

	.elftype	@"ET_EXEC"


//--------------------- .note.nv.tkinfo           --------------------------
	.section	.note.nv.tkinfo,"",@"SHT_NOTE"
	.sectionflags	@"SHF_NOTE_NV_TKINFO"
	.tkinfo
        /*0018*/ 	.word	0x00000002
        /*0030*/ 	.string	""
        /*0030*/ 	.string	"ptxas"
        /*0030*/ 	.string	"Cuda compilation tools, release 13.0, V13.0.88"
        /*0030*/ 	.string	"Build cuda_13.0.r13.0/compiler.36424714_0"
        /*0030*/ 	.string	"-arch sm_100 -m 64 "



//--------------------- .note.nv.cuinfo           --------------------------
	.section	.note.nv.cuinfo,"",@"SHT_NOTE"
	.sectionflags	@"SHF_NOTE_NV_CUINFO"
        /*0018*/ 	.short	0x0002
        /*001a*/ 	.short	0x0064
        /*001c*/ 	.short	0x0082
	.zero		2


//--------------------- .nv.info                  --------------------------
	.section	.nv.info,"",@"SHT_CUDA_INFO"
	.align	4


	//----- nvinfo : EIATTR_REGCOUNT
	.align		4
        /*0000*/ 	.byte	0x04, 0x2f
        /*0002*/ 	.short	(.L_1 - .L_0)
	.align		4
.L_0:
        /*0004*/ 	.word	index@(_Z16minimum_distancePfS_S_S_i)
        /*0008*/ 	.word	0x0000001e


	//----- nvinfo : EIATTR_FRAME_SIZE
	.align		4
.L_1:
        /*000c*/ 	.byte	0x04, 0x11
        /*000e*/ 	.short	(.L_3 - .L_2)
	.align		4
.L_2:
        /*0010*/ 	.word	index@($__internal_0_$__cuda_sm20_sqrt_rn_f32_slowpath)
        /*0014*/ 	.word	0x00000000


	//----- nvinfo : EIATTR_FRAME_SIZE
	.align		4
.L_3:
        /*0018*/ 	.byte	0x04, 0x11
        /*001a*/ 	.short	(.L_5 - .L_4)
	.align		4
.L_4:
        /*001c*/ 	.word	index@(_Z16minimum_distancePfS_S_S_i)
        /*0020*/ 	.word	0x00000000


	//----- nvinfo : EIATTR_MIN_STACK_SIZE
	.align		4
.L_5:
        /*0024*/ 	.byte	0x04, 0x12
        /*0026*/ 	.short	(.L_7 - .L_6)
	.align		4
.L_6:
        /*0028*/ 	.word	index@(_Z16minimum_distancePfS_S_S_i)
        /*002c*/ 	.word	0x00000000
.L_7:


//--------------------- .nv.compat                --------------------------
	.section	.nv.compat,"",@"SHT_CUDA_COMPAT_INFO"
	.align	4
        /*0000*/ 	.byte	0x02, 0x09, 0x00, 0x00, 0x02, 0x02, 0x01, 0x00, 0x02, 0x05, 0x05, 0x00, 0x03, 0x07, 0x01, 0x01
        /*0010*/ 	.byte	0x02, 0x03, 0x00, 0x00, 0x02, 0x06, 0x01, 0x00, 0x04, 0x0b, 0x08, 0x00, 0x01, 0x00, 0x00, 0x00
        /*0020*/ 	.byte	0x00, 0x00, 0x00, 0x00


//--------------------- .nv.info._Z16minimum_distancePfS_S_S_i --------------------------
	.section	.nv.info._Z16minimum_distancePfS_S_S_i,"",@"SHT_CUDA_INFO"
	.sectionflags	@""
	.align	4


	//----- nvinfo : EIATTR_CUDA_API_VERSION
	.align		4
        /*0000*/ 	.byte	0x04, 0x37
        /*0002*/ 	.short	(.L_9 - .L_8)
.L_8:
        /*0004*/ 	.word	0x00000082


	//----- nvinfo : EIATTR_KPARAM_INFO
	.align		4
.L_9:
        /*0008*/ 	.byte	0x04, 0x17
        /*000a*/ 	.short	(.L_11 - .L_10)
.L_10:
        /*000c*/ 	.word	0x00000000
        /*0010*/ 	.short	0x0004
        /*0012*/ 	.short	0x0020
        /*0014*/ 	.byte	0x00, 0xf0, 0x11, 0x00


	//----- nvinfo : EIATTR_KPARAM_INFO
	.align		4
.L_11:
        /*0018*/ 	.byte	0x04, 0x17
        /*001a*/ 	.short	(.L_13 - .L_12)
.L_12:
        /*001c*/ 	.word	0x00000000
        /*0020*/ 	.short	0x0003
        /*0022*/ 	.short	0x0018
        /*0024*/ 	.byte	0x00, 0xf5, 0x21, 0x00


	//----- nvinfo : EIATTR_KPARAM_INFO
	.align		4
.L_13:
        /*0028*/ 	.byte	0x04, 0x17
        /*002a*/ 	.short	(.L_15 - .L_14)
.L_14:
        /*002c*/ 	.word	0x00000000
        /*0030*/ 	.short	0x0002
        /*0032*/ 	.short	0x0010
        /*0034*/ 	.byte	0x00, 0xf5, 0x21, 0x00


	//----- nvinfo : EIATTR_KPARAM_INFO
	.align		4
.L_15:
        /*0038*/ 	.byte	0x04, 0x17
        /*003a*/ 	.short	(.L_17 - .L_16)
.L_16:
        /*003c*/ 	.word	0x00000000
        /*0040*/ 	.short	0x0001
        /*0042*/ 	.short	0x0008
        /*0044*/ 	.byte	0x00, 0xf5, 0x21, 0x00


	//----- nvinfo : EIATTR_KPARAM_INFO
	.align		4
.L_17:
        /*0048*/ 	.byte	0x04, 0x17
        /*004a*/ 	.short	(.L_19 - .L_18)
.L_18:
        /*004c*/ 	.word	0x00000000
        /*0050*/ 	.short	0x0000
        /*0052*/ 	.short	0x0000
        /*0054*/ 	.byte	0x00, 0xf5, 0x21, 0x00


	//----- nvinfo : EIATTR_SPARSE_MMA_MASK
	.align		4
.L_19:
        /*0058*/ 	.byte	0x03, 0x50
        /*005a*/ 	.short	0x0000


	//----- nvinfo : EIATTR_MAXREG_COUNT
	.align		4
        /*005c*/ 	.byte	0x03, 0x1b
        /*005e*/ 	.short	0x00ff


	//----- nvinfo : EIATTR_NUM_BARRIERS
	.align		4
        /*0060*/ 	.byte	0x02, 0x4c
        /*0062*/ 	.byte	0x01
	.zero		1


	//----- nvinfo : EIATTR_MERCURY_ISA_VERSION
	.align		4
        /*0064*/ 	.byte	0x03, 0x5f
        /*0066*/ 	.short	0x0101


	//----- nvinfo : EIATTR_VRC_CTA_INIT_COUNT
	.align		4
        /*0068*/ 	.byte	0x02, 0x4a
	.zero		1
	.zero		1


	//----- nvinfo : EIATTR_EXIT_INSTR_OFFSETS
	.align		4
        /*006c*/ 	.byte	0x04, 0x1c
        /*006e*/ 	.short	(.L_21 - .L_20)


	//   ....[0]....
.L_20:
        /*0070*/ 	.word	0x00000d30


	//   ....[1]....
        /*0074*/ 	.word	0x00001a20


	//   ....[2]....
        /*0078*/ 	.word	0x00001a70


	//----- nvinfo : EIATTR_CRS_STACK_SIZE
	.align		4
.L_21:
        /*007c*/ 	.byte	0x04, 0x1e
        /*007e*/ 	.short	(.L_23 - .L_22)
.L_22:
        /*0080*/ 	.word	0x00000000


	//----- nvinfo : EIATTR_CBANK_PARAM_SIZE
	.align		4
.L_23:
        /*0084*/ 	.byte	0x03, 0x19
        /*0086*/ 	.short	0x0024


	//----- nvinfo : EIATTR_PARAM_CBANK
	.align		4
        /*0088*/ 	.byte	0x04, 0x0a
        /*008a*/ 	.short	(.L_25 - .L_24)
	.align		4
.L_24:
        /*008c*/ 	.word	index@(.nv.constant0._Z16minimum_distancePfS_S_S_i)
        /*0090*/ 	.short	0x0380
        /*0092*/ 	.short	0x0024


	//----- nvinfo : EIATTR_SW_WAR
	.align		4
.L_25:
        /*0094*/ 	.byte	0x04, 0x36
        /*0096*/ 	.short	(.L_27 - .L_26)
.L_26:
        /*0098*/ 	.word	0x00000008
.L_27:


//--------------------- .nv.callgraph             --------------------------
	.section	.nv.callgraph,"",@"SHT_CUDA_CALLGRAPH"
	.align	4
	.sectionentsize	8
	.align		4
        /*0000*/ 	.word	0x00000000
	.align		4
        /*0004*/ 	.word	0xffffffff
	.align		4
        /*0008*/ 	.word	0x00000000
	.align		4
        /*000c*/ 	.word	0xfffffffe
	.align		4
        /*0010*/ 	.word	0x00000000
	.align		4
        /*0014*/ 	.word	0xfffffffd
	.align		4
        /*0018*/ 	.word	0x00000000
	.align		4
        /*001c*/ 	.word	0xfffffffc


//--------------------- .text._Z16minimum_distancePfS_S_S_i --------------------------
	.section	.text._Z16minimum_distancePfS_S_S_i,"ax",@progbits
	.align	128
        .global         _Z16minimum_distancePfS_S_S_i
        .type           _Z16minimum_distancePfS_S_S_i,@function
        .size           _Z16minimum_distancePfS_S_S_i,(.L_x_45 - _Z16minimum_distancePfS_S_S_i)
        .other          _Z16minimum_distancePfS_S_S_i,@"STO_CUDA_ENTRY STV_DEFAULT"
_Z16minimum_distancePfS_S_S_i:
.text._Z16minimum_distancePfS_S_S_i:
[----:B------:R-:W-:Y:S01]  /*0000*/  LDC R1, c[0x0][0x37c] ;  /* 0x0000df00ff017b82 */ /* 0x000fe20000000800 */
[----:B------:R-:W0:Y:S07]  /*0010*/  S2R R6, SR_TID.X ;  /* 0x0000000000067919 */ /* 0x000e2e0000002100 */
[----:B------:R-:W1:Y:S01]  /*0020*/  S2UR UR4, SR_CTAID.X ;  /* 0x00000000000479c3 */ /* 0x000e620000002500 */
[----:B------:R-:W1:Y:S01]  /*0030*/  LDCU UR8, c[0x0][0x360] ;  /* 0x00006c00ff0877ac */ /* 0x000e620008000800 */
[----:B------:R-:W-:Y:S01]  /*0040*/  BSSY.RECONVERGENT B0, `(.L_x_0) ;  /* 0x00000cb000007945 */ /* 0x000fe20003800200 */
[----:B------:R-:W2:Y:S01]  /*0050*/  LDCU UR9, c[0x0][0x3a0] ;  /* 0x00007400ff0977ac */ /* 0x000ea20008000800 */
[----:B------:R-:W3:Y:S01]  /*0060*/  LDCU UR5, c[0x0][0x3a0] ;  /* 0x00007400ff0577ac */ /* 0x000ee20008000800 */
[----:B------:R-:W4:Y:S01]  /*0070*/  LDCU.64 UR6, c[0x0][0x358] ;  /* 0x00006b00ff0677ac */ /* 0x000f220008000a00 */
[----:B--2---:R-:W-:Y:S01]  /*0080*/  IMAD.U32 R0, RZ, RZ, UR9 ;  /* 0x00000009ff007e24 */ /* 0x004fe2000f8e00ff */
[----:B-1----:R-:W-:Y:S01]  /*0090*/  UIMAD UR4, UR4, UR8, URZ ;  /* 0x00000008040472a4 */ /* 0x002fe2000f8e02ff */
[----:B---3--:R-:W-:-:S05]  /*00a0*/  IMAD.U32 R17, RZ, RZ, UR5 ;  /* 0x00000005ff117e24 */ /* 0x008fca000f8e00ff */
[----:B0-----:R-:W-:-:S05]  /*00b0*/  VIADD R7, R6, UR4 ;  /* 0x0000000406077c36 */ /* 0x001fca0008000000 */
[----:B------:R-:W-:-:S13]  /*00c0*/  ISETP.GE.U32.AND P0, PT, R7, R0, PT ;  /* 0x000000000700720c */ /* 0x000fda0003f06070 */
[----:B----4-:R-:W-:Y:S05]  /*00d0*/  @P0 BRA `(.L_x_1) ;  /* 0x0000000c00040947 */ /* 0x010fea0003800000 */
[----:B------:R-:W0:Y:S08]  /*00e0*/  LDC.64 R4, c[0x0][0x388] ;  /* 0x0000e200ff047b82 */ /* 0x000e300000000a00 */
[----:B------:R-:W1:Y:S01]  /*00f0*/  LDC.64 R2, c[0x0][0x380] ;  /* 0x0000e000ff027b82 */ /* 0x000e620000000a00 */
[----:B0-----:R-:W-:-:S05]  /*0100*/  IMAD.WIDE.U32 R4, R7, 0x4, R4 ;  /* 0x0000000407047825 */ /* 0x001fca00078e0004 */
[----:B------:R-:W2:Y:S01]  /*0110*/  LDG.E R16, desc[UR6][R4.64] ;  /* 0x0000000604107981 */ /* 0x000ea2000c1e1900 */
[----:B-1----:R-:W-:-:S03]  /*0120*/  IMAD.WIDE.U32 R2, R7, 0x4, R2 ;  /* 0x0000000407027825 */ /* 0x002fc600078e0002 */
[----:B------:R-:W2:Y:S04]  /*0130*/  LDG.E R11, desc[UR6][R4.64+0x4] ;  /* 0x00000406040b7981 */ /* 0x000ea8000c1e1900 */
[----:B------:R-:W3:Y:S04]  /*0140*/  LDG.E R18, desc[UR6][R2.64] ;  /* 0x0000000602127981 */ /* 0x000ee8000c1e1900 */
[----:B------:R-:W3:Y:S01]  /*0150*/  LDG.E R9, desc[UR6][R2.64+0x4] ;  /* 0x0000040602097981 */ /* 0x000ee2000c1e1900 */
[----:B------:R-:W-:Y:S01]  /*0160*/  BSSY.RECONVERGENT B1, `(.L_x_2) ;  /* 0x0000012000017945 */ /* 0x000fe20003800200 */
[----:B------:R-:W-:-:S02]  /*0170*/  VIADD R19, R7, 0x1 ;  /* 0x0000000107137836 */ /* 0x000fc40000000000 */
[----:B--2---:R-:W-:-:S04]  /*0180*/  FADD R11, -R16, R11 ;  /* 0x0000000b100b7221 */ /* 0x004fc80000000100 */
[----:B------:R-:W-:Y:S01]  /*0190*/  FMUL R0, R11, R11 ;  /* 0x0000000b0b007220 */ /* 0x000fe20000400000 */
[----:B---3--:R-:W-:-:S04]  /*01a0*/  FADD R9, -R18, R9 ;  /* 0x0000000912097221 */ /* 0x008fc80000000100 */
[----:B------:R-:W-:-:S04]  /*01b0*/  FFMA R0, R9, R9, R0 ;  /* 0x0000000909007223 */ /* 0x000fc80000000000 */
[----:B------:R-:W-:Y:S01]  /*01c0*/  VIADD R8, R0, 0xf3000000 ;  /* 0xf300000000087836 */ /* 0x000fe20000000000 */
[----:B------:R0:W1:Y:S04]  /*01d0*/  MUFU.RSQ R9, R0 ;  /* 0x0000000000097308 */ /* 0x0000680000001400 */
[----:B------:R-:W-:-:S13]  /*01e0*/  ISETP.GT.U32.AND P0, PT, R8, 0x727fffff, PT ;  /* 0x727fffff0800780c */ /* 0x000fda0003f04070 */
[----:B01----:R-:W-:Y:S05]  /*01f0*/  @!P0 BRA `(.L_x_3) ;  /* 0x0000000000108947 */ /* 0x003fea0003800000 */
[----:B------:R-:W-:-:S07]  /*0200*/  MOV R4, 0x220 ;  /* 0x0000022000047802 */ /* 0x000fce0000000f00 */
[----:B------:R-:W-:Y:S05]  /*0210*/  CALL.REL.NOINC `($__internal_0_$__cuda_sm20_sqrt_rn_f32_slowpath) ;  /* 0x0000001800187944 */ /* 0x000fea0003c00000 */
[----:B------:R-:W-:Y:S01]  /*0220*/  MOV R20, R21 ;  /* 0x0000001500147202 */ /* 0x000fe20000000f00 */
[----:B------:R-:W-:Y:S06]  /*0230*/  BRA `(.L_x_4) ;  /* 0x0000000000107947 */ /* 0x000fec0003800000 */
.L_x_3:
[----:B------:R-:W-:Y:S01]  /*0240*/  FMUL.FTZ R3, R0, R9 ;  /* 0x0000000900037220 */ /* 0x000fe20000410000 */
[----:B------:R-:W-:-:S03]  /*0250*/  FMUL.FTZ R9, R9, 0.5 ;  /* 0x3f00000009097820 */ /* 0x000fc60000410000 */
[----:B------:R-:W-:-:S04]  /*0260*/  FFMA R0, -R3, R3, R0 ;  /* 0x0000000303007223 */ /* 0x000fc80000000100 */
[----:B------:R-:W-:-:S07]  /*0270*/  FFMA R20, R0, R9, R3 ;  /* 0x0000000900147223 */ /* 0x000fce0000000003 */
.L_x_4:
[----:B------:R-:W-:Y:S05]  /*0280*/  BSYNC.RECONVERGENT B1 ;  /* 0x0000000000017941 */ /* 0x000fea0003800200 */
.L_x_2:
[----:B------:R-:W0:Y:S01]  /*0290*/  LDC.64 R2, c[0x0][0x390] ;  /* 0x0000e400ff027b82 */ /* 0x000e220000000a00 */
[----:B------:R-:W1:Y:S02]  /*02a0*/  LDCU UR5, c[0x0][0x3a0] ;  /* 0x00007400ff0577ac */ /* 0x000e640008000800 */
[----:B-1----:R-:W-:Y:S02]  /*02b0*/  IMAD.U32 R0, RZ, RZ, UR5 ;  /* 0x00000005ff007e24 */ /* 0x002fe4000f8e00ff */
[----:B0-----:R-:W-:-:S03]  /*02c0*/  IMAD.WIDE.U32 R2, R7, 0x4, R2 ;  /* 0x0000000407027825 */ /* 0x001fc600078e0002 */
[----:B------:R-:W-:Y:S02]  /*02d0*/  ISETP.GE.AND P0, PT, R19, R0, PT ;  /* 0x000000001300720c */ /* 0x000fe40003f06270 */
[----:B------:R0:W-:Y:S11]  /*02e0*/  STG.E desc[UR6][R2.64], R20 ;  /* 0x0000001402007986 */ /* 0x0001f6000c101906 */
[----:B------:R-:W-:Y:S05]  /*02f0*/  @P0 BRA `(.L_x_1) ;  /* 0x00000008007c0947 */ /* 0x000fea0003800000 */
[----:B------:R-:W-:Y:S01]  /*0300*/  ULOP3.LUT UR5, URZ, UR4, URZ, 0x33, !UPT ;  /* 0x00000004ff057292 */ /* 0x000fe2000f8e33ff */
[----:B------:R-:W-:Y:S05]  /*0310*/  BSSY.RECONVERGENT B1, `(.L_x_5) ;  /* 0x000002a000017945 */ /* 0x000fea0003800200 */
[----:B------:R-:W-:-:S04]  /*0320*/  IADD3 R0, PT, PT, -R6, UR5, R0 ;  /* 0x0000000506007c10 */ /* 0x000fc8000fffe100 */
[----:B------:R-:W-:-:S13]  /*0330*/  LOP3.LUT P0, R0, R0, 0x3, RZ, 0xc0, !PT ;  /* 0x0000000300007812 */ /* 0x000fda000780c0ff */
[----:B------:R-:W-:Y:S05]  /*0340*/  @!P0 BRA `(.L_x_6) ;  /* 0x0000000000988947 */ /* 0x000fea0003800000 */
[----:B------:R-:W1:Y:S01]  /*0350*/  LDC.64 R8, c[0x0][0x380] ;  /* 0x0000e000ff087b82 */ /* 0x000e620000000a00 */
[----:B------:R-:W-:Y:S01]  /*0360*/  BSSY.RECONVERGENT B2, `(.L_x_7) ;  /* 0x0000023000027945 */ /* 0x000fe20003800200 */
[----:B------:R-:W-:Y:S02]  /*0370*/  IMAD.MOV R12, RZ, RZ, -R0 ;  /* 0x000000ffff0c7224 */ /* 0x000fe400078e0a00 */
[----:B------:R-:W-:-:S04]  /*0380*/  IMAD.MOV.U32 R13, RZ, RZ, R7 ;  /* 0x000000ffff0d7224 */ /* 0x000fc800078e0007 */
[----:B------:R-:W2:Y:S03]  /*0390*/  LDC.64 R10, c[0x0][0x388] ;  /* 0x0000e200ff0a7b82 */ /* 0x000ea60000000a00 */
.L_x_11:
[----:B--2---:R-:W-:-:S04]  /*03a0*/  IMAD.WIDE R14, R19, 0x4, R10 ;  /* 0x00000004130e7825 */ /* 0x004fc800078e020a */
[----:B-1-3--:R-:W-:Y:S02]  /*03b0*/  IMAD.WIDE R4, R19, 0x4, R8 ;  /* 0x0000000413047825 */ /* 0x00afe400078e0208 */
[----:B------:R-:W2:Y:S04]  /*03c0*/  LDG.E R15, desc[UR6][R14.64] ;  /* 0x000000060e0f7981 */ /* 0x000ea8000c1e1900 */
[----:B------:R-:W3:Y:S01]  /*03d0*/  LDG.E R5, desc[UR6][R4.64] ;  /* 0x0000000604057981 */ /* 0x000ee2000c1e1900 */
[----:B------:R-:W-:Y:S01]  /*03e0*/  VIADD R12, R12, 0x1 ;  /* 0x000000010c0c7836 */ /* 0x000fe20000000000 */
[----:B------:R-:W-:Y:S04]  /*03f0*/  BSSY.RECONVERGENT B3, `(.L_x_8) ;  /* 0x0000013000037945 */ /* 0x000fe80003800200 */
[----:B------:R-:W-:Y:S01]  /*0400*/  ISETP.NE.AND P0, PT, R12, RZ, PT ;  /* 0x000000ff0c00720c */ /* 0x000fe20003f05270 */
[----:B--2---:R-:W-:Y:S01]  /*0410*/  FADD R21, -R16, R15 ;  /* 0x0000000f10157221 */ /* 0x004fe20000000100 */
[----:B---3--:R-:W-:-:S03]  /*0420*/  FADD R0, -R18, R5 ;  /* 0x0000000512007221 */ /* 0x008fc60000000100 */
[----:B------:R-:W-:-:S04]  /*0430*/  FMUL R21, R21, R21 ;  /* 0x0000001515157220 */ /* 0x000fc80000400000 */
[----:B------:R-:W-:-:S04]  /*0440*/  FFMA R22, R0, R0, R21 ;  /* 0x0000000000167223 */ /* 0x000fc80000000015 */
[----:B------:R1:W2:Y:S01]  /*0450*/  MUFU.RSQ R21, R22 ;  /* 0x0000001600157308 */ /* 0x0002a20000001400 */
[----:B------:R-:W-:-:S04]  /*0460*/  IADD3 R0, PT, PT, R22, -0xd000000, RZ ;  /* 0xf300000016007810 */ /* 0x000fc80007ffe0ff */
[----:B------:R-:W-:-:S13]  /*0470*/  ISETP.GT.U32.AND P1, PT, R0, 0x727fffff, PT ;  /* 0x727fffff0000780c */ /* 0x000fda0003f24070 */
[----:B-12---:R-:W-:Y:S05]  /*0480*/  @!P1 BRA `(.L_x_9) ;  /* 0x0000000000149947 */ /* 0x006fea0003800000 */
[----:B------:R-:W-:Y:S01]  /*0490*/  IMAD.MOV.U32 R0, RZ, RZ, R22 ;  /* 0x000000ffff007224 */ /* 0x000fe200078e0016 */
[----:B------:R-:W-:-:S07]  /*04a0*/  MOV R4, 0x4c0 ;  /* 0x000004c000047802 */ /* 0x000fce0000000f00 */
[----:B0-----:R-:W-:Y:S05]  /*04b0*/  CALL.REL.NOINC `($__internal_0_$__cuda_sm20_sqrt_rn_f32_slowpath) ;  /* 0x0000001400707944 */ /* 0x001fea0003c00000 */
[----:B------:R-:W-:Y:S01]  /*04c0*/  IMAD.MOV.U32 R5, RZ, RZ, R21 ;  /* 0x000000ffff057224 */ /* 0x000fe200078e0015 */
[----:B------:R-:W-:Y:S06]  /*04d0*/  BRA `(.L_x_10) ;  /* 0x0000000000107947 */ /* 0x000fec0003800000 */
.L_x_9:
[----:B------:R-:W-:Y:S01]  /*04e0*/  FMUL.FTZ R5, R22, R21 ;  /* 0x0000001516057220 */ /* 0x000fe20000410000 */
[----:B------:R-:W-:-:S03]  /*04f0*/  FMUL.FTZ R4, R21, 0.5 ;  /* 0x3f00000015047820 */ /* 0x000fc60000410000 */
[----:B------:R-:W-:-:S04]  /*0500*/  FFMA R0, -R5, R5, R22 ;  /* 0x0000000505007223 */ /* 0x000fc80000000116 */
[----:B------:R-:W-:-:S07]  /*0510*/  FFMA R5, R0, R4, R5 ;  /* 0x0000000400057223 */ /* 0x000fce0000000005 */
.L_x_10:
[----:B------:R-:W-:Y:S05]  /*0520*/  BSYNC.RECONVERGENT B3 ;  /* 0x0000000000037941 */ /* 0x000fea0003800200 */
.L_x_8:
[----:B------:R-:W-:Y:S01]  /*0530*/  FSETP.GEU.AND P1, PT, R5, R20, PT ;  /* 0x000000140500720b */ /* 0x000fe20003f2e000 */
[----:B------:R-:W-:Y:S01]  /*0540*/  VIADD R19, R19, 0x1 ;  /* 0x0000000113137836 */ /* 0x000fe20000000000 */
[----:B------:R-:W-:-:S11]  /*0550*/  IADD3 R13, PT, PT, R13, 0x1, RZ ;  /* 0x000000010d0d7810 */ /* 0x000fd60007ffe0ff */
[----:B------:R3:W-:Y:S01]  /*0560*/  @!P1 STG.E desc[UR6][R2.64], R5 ;  /* 0x0000000502009986 */ /* 0x0007e2000c101906 */
[----:B0-----:R-:W-:Y:S01]  /*0570*/  @!P1 IMAD.MOV.U32 R20, RZ, RZ, R5 ;  /* 0x000000ffff149224 */ /* 0x001fe200078e0005 */
[----:B------:R-:W-:Y:S06]  /*0580*/  @P0 BRA `(.L_x_11) ;  /* 0xfffffffc00840947 */ /* 0x000fec000383ffff */
[----:B------:R-:W-:Y:S05]  /*0590*/  BSYNC.RECONVERGENT B2 ;  /* 0x0000000000027941 */ /* 0x000fea0003800200 */
.L_x_7:
[----:B------:R-:W-:-:S07]  /*05a0*/  VIADD R19, R13, 0x1 ;  /* 0x000000010d137836 */ /* 0x000fce0000000000 */
.L_x_6:
[----:B------:R-:W-:Y:S05]  /*05b0*/  BSYNC.RECONVERGENT B1 ;  /* 0x0000000000017941 */ /* 0x000fea0003800200 */
.L_x_5:
[----:B------:R-:W1:Y:S02]  /*05c0*/  LDCU UR5, c[0x0][0x3a0] ;  /* 0x00007400ff0577ac */ /* 0x000e640008000800 */
[----:B-1----:R-:W-:-:S04]  /*05d0*/  IMAD.U32 R0, RZ, RZ, UR5 ;  /* 0x00000005ff007e24 */ /* 0x002fc8000f8e00ff */
[----:B------:R-:W-:-:S04]  /*05e0*/  IMAD.IADD R4, R0, 0x1, -R7 ;  /* 0x0000000100047824 */ /* 0x000fc800078e0a07 */
[----:B------:R-:W-:-:S05]  /*05f0*/  VIADD R4, R4, 0xfffffffe ;  /* 0xfffffffe04047836 */ /* 0x000fca0000000000 */
[----:B------:R-:W-:-:S13]  /*0600*/  ISETP.GE.U32.AND P0, PT, R4, 0x3, PT ;  /* 0x000000030400780c */ /* 0x000fda0003f06070 */
[----:B------:R-:W-:Y:S05]  /*0610*/  @!P0 BRA `(.L_x_1) ;  /* 0x0000000400b48947 */ /* 0x000fea0003800000 */
[----:B------:R-:W1:Y:S08]  /*0620*/  LDC.64 R10, c[0x0][0x388] ;  /* 0x0000e200ff0a7b82 */ /* 0x000e700000000a00 */
[----:B------:R-:W2:Y:S01]  /*0630*/  LDC.64 R8, c[0x0][0x380] ;  /* 0x0000e000ff087b82 */ /* 0x000ea20000000a00 */
[----:B-1----:R-:W-:-:S05]  /*0640*/  IADD3 R10, P1, PT, R10, 0x8, RZ ;  /* 0x000000080a0a7810 */ /* 0x002fca0007f3e0ff */
[----:B------:R-:W-:Y:S01]  /*0650*/  IMAD.X R11, RZ, RZ, R11, P1 ;  /* 0x000000ffff0b7224 */ /* 0x000fe200008e060b */
[----:B--2---:R-:W-:-:S04]  /*0660*/  IADD3 R8, P0, PT, R8, 0x8, RZ ;  /* 0x0000000808087810 */ /* 0x004fc80007f1e0ff */
[----:B------:R-:W-:-:S09]  /*0670*/  IADD3.X R9, PT, PT, RZ, R9, RZ, P0, !PT ;  /* 0x00000009ff097210 */ /* 0x000fd200007fe4ff */
.L_x_24:
[----:B------:R-:W-:-:S04]  /*0680*/  IMAD.WIDE R12, R19, 0x4, R10 ;  /* 0x00000004130c7825 */ /* 0x000fc800078e020a */
[----:B------:R-:W-:Y:S01]  /*0690*/  IMAD.WIDE R14, R19, 0x4, R8 ;  /* 0x00000004130e7825 */ /* 0x000fe200078e0208 */
[----:B------:R-:W2:Y:S04]  /*06a0*/  LDG.E R21, desc[UR6][R12.64+-0x8] ;  /* 0xfffff8060c157981 */ /* 0x000ea8000c1e1900 */
[----:B---3--:R-:W3:Y:S01]  /*06b0*/  LDG.E R5, desc[UR6][R14.64+-0x8] ;  /* 0xfffff8060e057981 */ /* 0x008ee2000c1e1900 */
[----:B------:R-:W-:Y:S01]  /*06c0*/  BSSY.RECONVERGENT B1, `(.L_x_12) ;  /* 0x0000012000017945 */ /* 0x000fe20003800200 */
[----:B--2---:R-:W-:Y:S01]  /*06d0*/  FADD R21, -R16, R21 ;  /* 0x0000001510157221 */ /* 0x004fe20000000100 */
[----:B---3--:R-:W-:-:S03]  /*06e0*/  FADD R5, -R18, R5 ;  /* 0x0000000512057221 */ /* 0x008fc60000000100 */
[----:B------:R-:W-:-:S04]  /*06f0*/  FMUL R0, R21, R21 ;  /* 0x0000001515007220 */ /* 0x000fc80000400000 */
[----:B------:R-:W-:-:S04]  /*0700*/  FFMA R22, R5, R5, R0 ;  /* 0x0000000505167223 */ /* 0x000fc80000000000 */
[----:B------:R-:W-:Y:S01]  /*0710*/  VIADD R0, R22, 0xf3000000 ;  /* 0xf300000016007836 */ /* 0x000fe20000000000 */
[----:B------:R1:W2:Y:S04]  /*0720*/  MUFU.RSQ R21, R22 ;  /* 0x0000001600157308 */ /* 0x0002a80000001400 */
[----:B------:R-:W-:-:S13]  /*0730*/  ISETP.GT.U32.AND P0, PT, R0, 0x727fffff, PT ;  /* 0x727fffff0000780c */ /* 0x000fda0003f04070 */
[----:B-12---:R-:W-:Y:S05]  /*0740*/  @!P0 BRA `(.L_x_13) ;  /* 0x0000000000148947 */ /* 0x006fea0003800000 */
[----:B------:R-:W-:Y:S01]  /*0750*/  IMAD.MOV.U32 R0, RZ, RZ, R22 ;  /* 0x000000ffff007224 */ /* 0x000fe200078e0016 */
[----:B------:R-:W-:-:S07]  /*0760*/  MOV R4, 0x780 ;  /* 0x0000078000047802 */ /* 0x000fce0000000f00 */
[----:B0-----:R-:W-:Y:S05]  /*0770*/  CALL.REL.NOINC `($__internal_0_$__cuda_sm20_sqrt_rn_f32_slowpath) ;  /* 0x0000001000c07944 */ /* 0x001fea0003c00000 */
[----:B------:R-:W-:Y:S01]  /*0780*/  IMAD.MOV.U32 R5, RZ, RZ, R21 ;  /* 0x000000ffff057224 */ /* 0x000fe200078e0015 */
[----:B------:R-:W-:Y:S06]  /*0790*/  BRA `(.L_x_14) ;  /* 0x0000000000107947 */ /* 0x000fec0003800000 */
.L_x_13:
[----:B------:R-:W-:Y:S01]  /*07a0*/  FMUL.FTZ R5, R22, R21 ;  /* 0x0000001516057220 */ /* 0x000fe20000410000 */
[----:B------:R-:W-:-:S03]  /*07b0*/  FMUL.FTZ R4, R21, 0.5 ;  /* 0x3f00000015047820 */ /* 0x000fc60000410000 */
[----:B------:R-:W-:-:S04]  /*07c0*/  FFMA R0, -R5, R5, R22 ;  /* 0x0000000505007223 */ /* 0x000fc80000000116 */
[----:B------:R-:W-:-:S07]  /*07d0*/  FFMA R5, R0, R4, R5 ;  /* 0x0000000400057223 */ /* 0x000fce0000000005 */
.L_x_14:
[----:B------:R-:W-:Y:S05]  /*07e0*/  BSYNC.RECONVERGENT B1 ;  /* 0x0000000000017941 */ /* 0x000fea0003800200 */
.L_x_12:
[----:B------:R-:W-:-:S13]  /*07f0*/  FSETP.GEU.AND P0, PT, R5, R20, PT ;  /* 0x000000140500720b */ /* 0x000fda0003f0e000 */
[----:B------:R1:W-:Y:S04]  /*0800*/  @!P0 STG.E desc[UR6][R2.64], R5 ;  /* 0x0000000502008986 */ /* 0x0003e8000c101906 */
[----:B------:R-:W2:Y:S04]  /*0810*/  LDG.E R23, desc[UR6][R12.64+-0x4] ;  /* 0xfffffc060c177981 */ /* 0x000ea8000c1e1900 */
[----:B------:R-:W3:Y:S01]  /*0820*/  LDG.E R21, desc[UR6][R14.64+-0x4] ;  /* 0xfffffc060e157981 */ /* 0x000ee2000c1e1900 */
[----:B------:R-:W-:Y:S01]  /*0830*/  BSSY.RECONVERGENT B1, `(.L_x_15) ;  /* 0x0000013000017945 */ /* 0x000fe20003800200 */
[----:B0-----:R-:W-:-:S02]  /*0840*/  @!P0 IMAD.MOV.U32 R20, RZ, RZ, R5 ;  /* 0x000000ffff148224 */ /* 0x001fc400078e0005 */
[----:B--2---:R-:W-:Y:S01]  /*0850*/  FADD R23, -R16, R23 ;  /* 0x0000001710177221 */ /* 0x004fe20000000100 */
[----:B---3--:R-:W-:-:S03]  /*0860*/  FADD R21, -R18, R21 ;  /* 0x0000001512157221 */ /* 0x008fc60000000100 */
[----:B------:R-:W-:-:S04]  /*0870*/  FMUL R0, R23, R23 ;  /* 0x0000001717007220 */ /* 0x000fc80000400000 */
[----:B------:R-:W-:-:S04]  /*0880*/  FFMA R22, R21, R21, R0 ;  /* 0x0000001515167223 */ /* 0x000fc80000000000 */
[----:B------:R1:W0:Y:S01]  /*0890*/  MUFU.RSQ R21, R22 ;  /* 0x0000001600157308 */ /* 0x0002220000001400 */
[----:B------:R-:W-:-:S04]  /*08a0*/  IADD3 R0, PT, PT, R22, -0xd000000, RZ ;  /* 0xf300000016007810 */ /* 0x000fc80007ffe0ff */
[----:B------:R-:W-:-:S13]  /*08b0*/  ISETP.GT.U32.AND P1, PT, R0, 0x727fffff, PT ;  /* 0x727fffff0000780c */ /* 0x000fda0003f24070 */
[----:B01----:R-:W-:Y:S05]  /*08c0*/  @!P1 BRA `(.L_x_16) ;  /* 0x0000000000149947 */ /* 0x003fea0003800000 */
[----:B------:R-:W-:Y:S01]  /*08d0*/  IMAD.MOV.U32 R0, RZ, RZ, R22 ;  /* 0x000000ffff007224 */ /* 0x000fe200078e0016 */
[----:B------:R-:W-:-:S07]  /*08e0*/  MOV R4, 0x900 ;  /* 0x0000090000047802 */ /* 0x000fce0000000f00 */
[----:B------:R-:W-:Y:S05]  /*08f0*/  CALL.REL.NOINC `($__internal_0_$__cuda_sm20_sqrt_rn_f32_slowpath) ;  /* 0x0000001000607944 */ /* 0x000fea0003c00000 */
[----:B------:R-:W-:Y:S01]  /*0900*/  IMAD.MOV.U32 R5, RZ, RZ, R21 ;  /* 0x000000ffff057224 */ /* 0x000fe200078e0015 */
[----:B------:R-:W-:Y:S06]  /*0910*/  BRA `(.L_x_17) ;  /* 0x0000000000107947 */ /* 0x000fec0003800000 */
.L_x_16:
[----:B------:R-:W-:Y:S01]  /*0920*/  FMUL.FTZ R5, R22, R21 ;  /* 0x0000001516057220 */ /* 0x000fe20000410000 */
[----:B------:R-:W-:-:S03]  /*0930*/  FMUL.FTZ R4, R21, 0.5 ;  /* 0x3f00000015047820 */ /* 0x000fc60000410000 */
[----:B------:R-:W-:-:S04]  /*0940*/  FFMA R0, -R5, R5, R22 ;  /* 0x0000000505007223 */ /* 0x000fc80000000116 */
[----:B------:R-:W-:-:S07]  /*0950*/  FFMA R5, R0, R4, R5 ;  /* 0x0000000400057223 */ /* 0x000fce0000000005 */
.L_x_17:
[----:B------:R-:W-:Y:S05]  /*0960*/  BSYNC.RECONVERGENT B1 ;  /* 0x0000000000017941 */ /* 0x000fea0003800200 */
.L_x_15:
[----:B------:R-:W-:-:S13]  /*0970*/  FSETP.GEU.AND P0, PT, R5, R20, PT ;  /* 0x000000140500720b */ /* 0x000fda0003f0e000 */
[----:B------:R0:W-:Y:S04]  /*0980*/  @!P0 STG.E desc[UR6][R2.64], R5 ;  /* 0x0000000502008986 */ /* 0x0001e8000c101906 */
[----:B------:R-:W2:Y:S04]  /*0990*/  LDG.E R23, desc[UR6][R12.64] ;  /* 0x000000060c177981 */ /* 0x000ea8000c1e1900 */
[----:B------:R-:W3:Y:S01]  /*09a0*/  LDG.E R21, desc[UR6][R14.64] ;  /* 0x000000060e157981 */ /* 0x000ee2000c1e1900 */
[----:B------:R-:W-:Y:S01]  /*09b0*/  BSSY.RECONVERGENT B1, `(.L_x_18) ;  /* 0x0000013000017945 */ /* 0x000fe20003800200 */
[----:B------:R-:W-:Y:S01]  /*09c0*/  @!P0 MOV R20, R5 ;  /* 0x0000000500148202 */ /* 0x000fe20000000f00 */
[----:B--2---:R-:W-:Y:S01]  /*09d0*/  FADD R23, -R16, R23 ;  /* 0x0000001710177221 */ /* 0x004fe20000000100 */
[----:B---3--:R-:W-:-:S03]  /*09e0*/  FADD R21, -R18, R21 ;  /* 0x0000001512157221 */ /* 0x008fc60000000100 */
[----:B------:R-:W-:-:S04]  /*09f0*/  FMUL R0, R23, R23 ;  /* 0x0000001717007220 */ /* 0x000fc80000400000 */
[----:B------:R-:W-:-:S04]  /*0a00*/  FFMA R22, R21, R21, R0 ;  /* 0x0000001515167223 */ /* 0x000fc80000000000 */
[----:B------:R-:W-:Y:S01]  /*0a10*/  VIADD R0, R22, 0xf3000000 ;  /* 0xf300000016007836 */ /* 0x000fe20000000000 */
[----:B------:R0:W1:Y:S04]  /*0a20*/  MUFU.RSQ R21, R22 ;  /* 0x0000001600157308 */ /* 0x0000680000001400 */
[----:B------:R-:W-:-:S13]  /*0a30*/  ISETP.GT.U32.AND P1, PT, R0, 0x727fffff, PT ;  /* 0x727fffff0000780c */ /* 0x000fda0003f24070 */
[----:B01----:R-:W-:Y:S05]  /*0a40*/  @!P1 BRA `(.L_x_19) ;  /* 0x0000000000149947 */ /* 0x003fea0003800000 */
[----:B------:R-:W-:Y:S01]  /*0a50*/  IMAD.MOV.U32 R0, RZ, RZ, R22 ;  /* 0x000000ffff007224 */ /* 0x000fe200078e0016 */
[----:B------:R-:W-:-:S07]  /*0a60*/  MOV R4, 0xa80 ;  /* 0x00000a8000047802 */ /* 0x000fce0000000f00 */
[----:B------:R-:W-:Y:S05]  /*0a70*/  CALL.REL.NOINC `($__internal_0_$__cuda_sm20_sqrt_rn_f32_slowpath) ;  /* 0x0000001000007944 */ /* 0x000fea0003c00000 */
[----:B------:R-:W-:Y:S01]  /*0a80*/  IMAD.MOV.U32 R5, RZ, RZ, R21 ;  /* 0x000000ffff057224 */ /* 0x000fe200078e0015 */
[----:B------:R-:W-:Y:S06]  /*0a90*/  BRA `(.L_x_20) ;  /* 0x0000000000107947 */ /* 0x000fec0003800000 */
.L_x_19:
[----:B------:R-:W-:Y:S01]  /*0aa0*/  FMUL.FTZ R5, R22, R21 ;  /* 0x0000001516057220 */ /* 0x000fe20000410000 */
[----:B------:R-:W-:-:S03]  /*0ab0*/  FMUL.FTZ R4, R21, 0.5 ;  /* 0x3f00000015047820 */ /* 0x000fc60000410000 */
[----:B------:R-:W-:-:S04]  /*0ac0*/  FFMA R0, -R5, R5, R22 ;  /* 0x0000000505007223 */ /* 0x000fc80000000116 */
[----:B------:R-:W-:-:S07]  /*0ad0*/  FFMA R5, R0, R4, R5 ;  /* 0x0000000400057223 */ /* 0x000fce0000000005 */
.L_x_20:
[----:B------:R-:W-:Y:S05]  /*0ae0*/  BSYNC.RECONVERGENT B1 ;  /* 0x0000000000017941 */ /* 0x000fea0003800200 */
.L_x_18:
[----:B------:R-:W-:-:S13]  /*0af0*/  FSETP.GEU.AND P0, PT, R5, R20, PT ;  /* 0x000000140500720b */ /* 0x000fda0003f0e000 */
[----:B------:R0:W-:Y:S04]  /*0b00*/  @!P0 STG.E desc[UR6][R2.64], R5 ;  /* 0x0000000502008986 */ /* 0x0001e8000c101906 */
[----:B------:R-:W2:Y:S04]  /*0b10*/  LDG.E R13, desc[UR6][R12.64+0x4] ;  /* 0x000004060c0d7981 */ /* 0x000ea8000c1e1900 */
[----:B------:R-:W3:Y:S01]  /*0b20*/  LDG.E R15, desc[UR6][R14.64+0x4] ;  /* 0x000004060e0f7981 */ /* 0x000ee2000c1e1900 */
[----:B------:R-:W-:Y:S01]  /*0b30*/  BSSY.RECONVERGENT B1, `(.L_x_21) ;  /* 0x0000013000017945 */ /* 0x000fe20003800200 */
[----:B------:R-:W-:-:S02]  /*0b40*/  @!P0 IMAD.MOV.U32 R20, RZ, RZ, R5 ;  /* 0x000000ffff148224 */ /* 0x000fc400078e0005 */
        /* <DEDUP_REMOVED lines=8> */
[----:B------:R-:W-:Y:S02]  /*0bd0*/  MOV R0, R22 ;  /* 0x0000001600007202 */ /* 0x000fe40000000f00 */
[----:B------:R-:W-:-:S07]  /*0be0*/  MOV R4, 0xc00 ;  /* 0x00000c0000047802 */ /* 0x000fce0000000f00 */
[----:B------:R-:W-:Y:S05]  /*0bf0*/  CALL.REL.NOINC `($__internal_0_$__cuda_sm20_sqrt_rn_f32_slowpath) ;  /* 0x0000000c00a07944 */ /* 0x000fea0003c00000 */
[----:B------:R-:W-:Y:S01]  /*0c00*/  IMAD.MOV.U32 R5, RZ, RZ, R21 ;  /* 0x000000ffff057224 */ /* 0x000fe200078e0015 */
[----:B------:R-:W-:Y:S06]  /*0c10*/  BRA `(.L_x_23) ;  /* 0x0000000000107947 */ /* 0x000fec0003800000 */
.L_x_22:
[----:B------:R-:W-:Y:S01]  /*0c20*/  FMUL.FTZ R5, R22, R21 ;  /* 0x0000001516057220 */ /* 0x000fe20000410000 */
[----:B------:R-:W-:-:S03]  /*0c30*/  FMUL.FTZ R4, R21, 0.5 ;  /* 0x3f00000015047820 */ /* 0x000fc60000410000 */
[----:B------:R-:W-:-:S04]  /*0c40*/  FFMA R0, -R5, R5, R22 ;  /* 0x0000000505007223 */ /* 0x000fc80000000116 */
[----:B------:R-:W-:-:S07]  /*0c50*/  FFMA R5, R0, R4, R5 ;  /* 0x0000000400057223 */ /* 0x000fce0000000005 */
.L_x_23:
[----:B------:R-:W-:Y:S05]  /*0c60*/  BSYNC.RECONVERGENT B1 ;  /* 0x0000000000017941 */ /* 0x000fea0003800200 */
.L_x_21:
[----:B------:R-:W0:Y:S01]  /*0c70*/  LDCU UR5, c[0x0][0x3a0] ;  /* 0x00007400ff0577ac */ /* 0x000e220008000800 */
[----:B------:R-:W-:Y:S01]  /*0c80*/  FSETP.GEU.AND P0, PT, R5, R20, PT ;  /* 0x000000140500720b */ /* 0x000fe20003f0e000 */
[----:B------:R-:W-:-:S12]  /*0c90*/  VIADD R19, R19, 0x4 ;  /* 0x0000000413137836 */ /* 0x000fd80000000000 */
[----:B------:R1:W-:Y:S01]  /*0ca0*/  @!P0 STG.E desc[UR6][R2.64], R5 ;  /* 0x0000000502008986 */ /* 0x0003e2000c101906 */
[----:B------:R-:W-:Y:S02]  /*0cb0*/  @!P0 IMAD.MOV.U32 R20, RZ, RZ, R5 ;  /* 0x000000ffff148224 */ /* 0x000fe400078e0005 */
[----:B0-----:R-:W-:-:S05]  /*0cc0*/  IMAD.U32 R0, RZ, RZ, UR5 ;  /* 0x00000005ff007e24 */ /* 0x001fca000f8e00ff */
[----:B------:R-:W-:-:S13]  /*0cd0*/  ISETP.GE.AND P1, PT, R19, R0, PT ;  /* 0x000000001300720c */ /* 0x000fda0003f26270 */
[----:B-1----:R-:W-:Y:S05]  /*0ce0*/  @!P1 BRA `(.L_x_24) ;  /* 0xfffffff800649947 */ /* 0x002fea000383ffff */
.L_x_1:
[----:B------:R-:W-:Y:S05]  /*0cf0*/  BSYNC.RECONVERGENT B0 ;  /* 0x0000000000007941 */ /* 0x000fea0003800200 */
.L_x_0:
[----:B------:R-:W-:Y:S01]  /*0d00*/  BAR.SYNC.DEFER_BLOCKING 0x0 ;  /* 0x0000000000007b1d */ /* 0x000fe20000010000 */
[----:B0--3--:R-:W-:-:S04]  /*0d10*/  VIMNMX.U32 R2, PT, PT, R0, UR8, PT ;  /* 0x0000000800027c48 */ /* 0x009fc8000bfe0000 */
[----:B------:R-:W-:-:S13]  /*0d20*/  ISETP.GT.U32.AND P0, PT, R2, R7, PT ;  /* 0x000000070200720c */ /* 0x000fda0003f04070 */
[----:B------:R-:W-:Y:S05]  /*0d30*/  @!P0 EXIT ;  /* 0x000000000000894d */ /* 0x000fea0003800000 */
[----:B------:R-:W0:Y:S01]  /*0d40*/  LDC.64 R2, c[0x0][0x390] ;  /* 0x0000e400ff027b82 */ /* 0x000e220000000a00 */
[----:B------:R-:W-:Y:S01]  /*0d50*/  ISETP.LE.U32.AND P0, PT, R0, UR8, PT ;  /* 0x0000000800007c0c */ /* 0x000fe2000bf03070 */
[----:B------:R-:W-:Y:S01]  /*0d60*/  BSSY.RECONVERGENT B0, `(.L_x_25) ;  /* 0x00000b7000007945 */ /* 0x000fe20003800200 */
[----:B0-----:R-:W-:-:S11]  /*0d70*/  IMAD.WIDE.U32 R4, R6, 0x4, R2 ;  /* 0x0000000406047825 */ /* 0x001fd600078e0002 */
[----:B------:R-:W-:Y:S05]  /*0d80*/  @P0 BRA `(.L_x_26) ;  /* 0x0000000800d00947 */ /* 0x000fea0003800000 */
[----:B------:R-:W0:Y:S01]  /*0d90*/  I2F.U32.RP R10, UR8 ;  /* 0x00000008000a7d06 */ /* 0x000e220008209000 */
[----:B------:R-:W-:-:S07]  /*0da0*/  ISETP.NE.U32.AND P2, PT, RZ, UR8, PT ;  /* 0x00000008ff007c0c */ /* 0x000fce000bf45070 */
[----:B0-----:R-:W0:Y:S02]  /*0db0*/  MUFU.RCP R10, R10 ;  /* 0x0000000a000a7308 */ /* 0x001e240000001000 */
[----:B0-----:R-:W-:-:S06]  /*0dc0*/  IADD3 R8, PT, PT, R10, 0xffffffe, RZ ;  /* 0x0ffffffe0a087810 */ /* 0x001fcc0007ffe0ff */
[----:B------:R0:W1:Y:S02]  /*0dd0*/  F2I.FTZ.U32.TRUNC.NTZ R9, R8 ;  /* 0x0000000800097305 */ /* 0x000064000021f000 */
[----:B0-----:R-:W-:Y:S02]  /*0de0*/  IMAD.MOV.U32 R8, RZ, RZ, RZ ;  /* 0x000000ffff087224 */ /* 0x001fe400078e00ff */
[----:B-1----:R-:W-:-:S04]  /*0df0*/  IMAD.MOV R11, RZ, RZ, -R9 ;  /* 0x000000ffff0b7224 */ /* 0x002fc800078e0a09 */
[----:B------:R-:W-:-:S04]  /*0e00*/  IMAD R11, R11, UR8, RZ ;  /* 0x000000080b0b7c24 */ /* 0x000fc8000f8e02ff */
[----:B------:R-:W-:-:S06]  /*0e10*/  IMAD.HI.U32 R9, R9, R11, R8 ;  /* 0x0000000b09097227 */ /* 0x000fcc00078e0008 */
[----:B------:R-:W-:-:S04]  /*0e20*/  IMAD.HI.U32 R15, R9, R0, RZ ;  /* 0x00000000090f7227 */ /* 0x000fc800078e00ff */
[----:B------:R-:W-:-:S04]  /*0e30*/  IMAD.MOV R9, RZ, RZ, -R15 ;  /* 0x000000ffff097224 */ /* 0x000fc800078e0a0f */
[----:B------:R-:W-:-:S05]  /*0e40*/  IMAD R0, R9, UR8, R0 ;  /* 0x0000000809007c24 */ /* 0x000fca000f8e0200 */
[----:B------:R-:W-:-:S13]  /*0e50*/  ISETP.GE.U32.AND P0, PT, R0, UR8, PT ;  /* 0x0000000800007c0c */ /* 0x000fda000bf06070 */
[----:B------:R-:W-:Y:S01]  /*0e60*/  @P0 VIADD R0, R0, -UR8 ;  /* 0x8000000800000c36 */ /* 0x000fe20008000000 */
[----:B------:R-:W-:-:S04]  /*0e70*/  @P0 IADD3 R15, PT, PT, R15, 0x1, RZ ;  /* 0x000000010f0f0810 */ /* 0x000fc80007ffe0ff */
[----:B------:R-:W-:-:S13]  /*0e80*/  ISETP.GE.U32.AND P1, PT, R0, UR8, PT ;  /* 0x0000000800007c0c */ /* 0x000fda000bf26070 */
[----:B------:R-:W-:Y:S01]  /*0e90*/  @P1 VIADD R15, R15, 0x1 ;  /* 0x000000010f0f1836 */ /* 0x000fe20000000000 */
[----:B------:R-:W-:-:S05]  /*0ea0*/  @!P2 LOP3.LUT R15, RZ, UR8, RZ, 0x33, !PT ;  /* 0x00000008ff0fac12 */ /* 0x000fca000f8e33ff */
[----:B------:R-:W-:-:S04]  /*0eb0*/  IMAD R11, R15, R6, RZ ;  /* 0x000000060f0b7224 */ /* 0x000fc800078e02ff */
[----:B------:R-:W-:-:S05]  /*0ec0*/  IMAD.WIDE R8, R11, 0x4, R2 ;  /* 0x000000040b087825 */ /* 0x000fca00078e0202 */
[----:B------:R0:W5:Y:S01]  /*0ed0*/  LDG.E R13, desc[UR6][R8.64] ;  /* 0x00000006080d7981 */ /* 0x000162000c1e1900 */
[----:B------:R-:W-:Y:S01]  /*0ee0*/  ISETP.GE.AND P0, PT, R15, 0x2, PT ;  /* 0x000000020f00780c */ /* 0x000fe20003f06270 */
[----:B------:R-:W-:-:S12]  /*0ef0*/  BSSY.RECONVERGENT B1, `(.L_x_27) ;  /* 0x000009b000017945 */ /* 0x000fd80003800200 */
[----:B0-----:R-:W-:Y:S05]  /*0f00*/  @!P0 BRA `(.L_x_28) ;  /* 0x0000000800648947 */ /* 0x001fea0003800000 */
[----:B------:R-:W-:Y:S01]  /*0f10*/  VIADD R0, R15, 0xfffffffe ;  /* 0xfffffffe0f007836 */ /* 0x000fe20000000000 */
[----:B------:R-:W-:Y:S01]  /*0f20*/  BSSY.RECONVERGENT B2, `(.L_x_29) ;  /* 0x0000046000027945 */ /* 0x000fe20003800200 */
[----:B------:R-:W-:-:S03]  /*0f30*/  IMAD.MOV.U32 R12, RZ, RZ, 0x1 ;  /* 0x00000001ff0c7424 */ /* 0x000fc600078e00ff */
[----:B------:R-:W-:Y:S01]  /*0f40*/  ISETP.GE.U32.AND P0, PT, R0, 0xf, PT ;  /* 0x0000000f0000780c */ /* 0x000fe20003f06070 */
[----:B------:R-:W-:-:S05]  /*0f50*/  VIADD R0, R15, 0xffffffff ;  /* 0xffffffff0f007836 */ /* 0x000fca0000000000 */
[----:B------:R-:W-:-:S07]  /*0f60*/  LOP3.LUT R25, R0, 0xf, RZ, 0xc0, !PT ;  /* 0x0000000f00197812 */ /* 0x000fce00078ec0ff */
[----:B------:R-:W-:Y:S05]  /*0f70*/  @!P0 BRA `(.L_x_30) ;  /* 0x0000000400008947 */ /* 0x000fea0003800000 */
[----:B------:R-:W-:Y:S01]  /*0f80*/  IADD3 R9, PT, PT, R11, 0x1, RZ ;  /* 0x000000010b097810 */ /* 0x000fe20007ffe0ff */
[----:B------:R-:W-:Y:S01]  /*0f90*/  BSSY.RECONVERGENT B3, `(.L_x_31) ;  /* 0x000003d000037945 */ /* 0x000fe20003800200 */
[----:B------:R-:W-:Y:S01]  /*0fa0*/  LOP3.LUT R10, R0, 0xfffffff0, RZ, 0xc0, !PT ;  /* 0xfffffff0000a7812 */ /* 0x000fe200078ec0ff */
[----:B------:R-:W-:Y:S02]  /*0fb0*/  IMAD.MOV.U32 R12, RZ, RZ, RZ ;  /* 0x000000ffff0c7224 */ /* 0x000fe400078e00ff */
[----:B------:R-:W-:-:S04]  /*0fc0*/  IMAD.WIDE.U32 R8, R9, 0x4, R2 ;  /* 0x0000000409087825 */ /* 0x000fc800078e0002 */
[----:B------:R-:W-:Y:S01]  /*0fd0*/  IMAD.MOV R10, RZ, RZ, -R10 ;  /* 0x000000ffff0a7224 */ /* 0x000fe200078e0a0a */
[----:B------:R-:W-:-:S05]  /*0fe0*/  IADD3 R8, P0, PT, R8, 0x20, RZ ;  /* 0x0000002008087810 */ /* 0x000fca0007f1e0ff */
[----:B------:R-:W-:-:S08]  /*0ff0*/  IMAD.X R9, RZ, RZ, R9, P0 ;  /* 0x000000ffff097224 */ /* 0x000fd000000e0609 */
.L_x_32:
[----:B------:R-:W2:Y:S04]  /*1000*/  LDG.E R24, desc[UR6][R8.64+-0x20] ;  /* 0xffffe00608187981 */ /* 0x000ea8000c1e1900 */
[----:B------:R-:W3:Y:S04]  /*1010*/  LDG.E R27, desc[UR6][R8.64+-0x1c] ;  /* 0xffffe406081b7981 */ /* 0x000ee8000c1e1900 */
[----:B------:R-:W4:Y:S04]  /*1020*/  LDG.E R23, desc[UR6][R8.64+-0x18] ;  /* 0xffffe80608177981 */ /* 0x000f28000c1e1900 */
        /* <DEDUP_REMOVED lines=8> */
[----:B------:R-:W4:Y:S01]  /*10b0*/  LDG.E R15, desc[UR6][R8.64+0xc] ;  /* 0x00000c06080f7981 */ /* 0x000f22000c1e1900 */
[----:B--2--5:R-:W-:-:S04]  /*10c0*/  FSETP.GT.AND P0, PT, R13, R24, PT ;  /* 0x000000180d00720b */ /* 0x024fc80003f04000 */
[----:B------:R-:W-:Y:S02]  /*10d0*/  FSEL R24, R24, R13, P0 ;  /* 0x0000000d18187208 */ /* 0x000fe40000000000 */
[----:B------:R-:W2:Y:S02]  /*10e0*/  LDG.E R13, desc[UR6][R8.64+0x10] ;  /* 0x00001006080d7981 */ /* 0x000ea4000c1e1900 */
[----:B---3--:R-:W-:-:S04]  /*10f0*/  FSETP.GT.AND P0, PT, R24, R27, PT ;  /* 0x0000001b1800720b */ /* 0x008fc80003f04000 */
[----:B------:R-:W-:Y:S02]  /*1100*/  FSEL R26, R27, R24, P0 ;  /* 0x000000181b1a7208 */ /* 0x000fe40000000000 */
[----:B------:R-:W3:Y:S02]  /*1110*/  LDG.E R24, desc[UR6][R8.64+0x14] ;  /* 0x0000140608187981 */ /* 0x000ee4000c1e1900 */
[----:B----4-:R-:W-:-:S04]  /*1120*/  FSETP.GT.AND P0, PT, R26, R23, PT ;  /* 0x000000171a00720b */ /* 0x010fc80003f04000 */
[----:B------:R-:W-:Y:S02]  /*1130*/  FSEL R27, R23, R26, P0 ;  /* 0x0000001a171b7208 */ /* 0x000fe40000000000 */
[----:B------:R-:W4:Y:S02]  /*1140*/  LDG.E R23, desc[UR6][R8.64+0x18] ;  /* 0x0000180608177981 */ /* 0x000f24000c1e1900 */
[----:B------:R-:W-:-:S04]  /*1150*/  FSETP.GT.AND P0, PT, R27, R22, PT ;  /* 0x000000161b00720b */ /* 0x000fc80003f04000 */
[----:B------:R-:W-:Y:S02]  /*1160*/  FSEL R27, R22, R27, P0 ;  /* 0x0000001b161b7208 */ /* 0x000fe40000000000 */
[----:B------:R0:W4:Y:S01]  /*1170*/  LDG.E R22, desc[UR6][R8.64+0x1c] ;  /* 0x00001c0608167981 */ /* 0x000122000c1e1900 */
[----:B------:R-:W-:Y:S01]  /*1180*/  VIADD R10, R10, 0x10 ;  /* 0x000000100a0a7836 */ /* 0x000fe20000000000 */
[----:B------:R-:W-:Y:S01]  /*1190*/  FSETP.GT.AND P0, PT, R27, R14, PT ;  /* 0x0000000e1b00720b */ /* 0x000fe20003f04000 */
[----:B------:R-:W-:-:S03]  /*11a0*/  VIADD R12, R12, 0x10 ;  /* 0x000000100c0c7836 */ /* 0x000fc60000000000 */
[----:B------:R-:W-:Y:S02]  /*11b0*/  FSEL R14, R14, R27, P0 ;  /* 0x0000001b0e0e7208 */ /* 0x000fe40000000000 */
[----:B------:R-:W-:Y:S02]  /*11c0*/  ISETP.NE.AND P1, PT, R10, RZ, PT ;  /* 0x000000ff0a00720c */ /* 0x000fe40003f25270 */
[----:B------:R-:W-:Y:S02]  /*11d0*/  FSETP.GT.AND P0, PT, R14, R21, PT ;  /* 0x000000150e00720b */ /* 0x000fe40003f04000 */
[----:B0-----:R-:W-:Y:S02]  /*11e0*/  IADD3 R8, P2, PT, R8, 0x40, RZ ;  /* 0x0000004008087810 */ /* 0x001fe40007f5e0ff */
[----:B------:R-:W-:Y:S02]  /*11f0*/  FSEL R21, R21, R14, P0 ;  /* 0x0000000e15157208 */ /* 0x000fe40000000000 */
[----:B------:R-:W-:-:S02]  /*1200*/  IADD3.X R9, PT, PT, RZ, R9, RZ, P2, !PT ;  /* 0x00000009ff097210 */ /* 0x000fc400017fe4ff */
[----:B------:R-:W-:-:S04]  /*1210*/  FSETP.GT.AND P0, PT, R21, R20, PT ;  /* 0x000000141500720b */ /* 0x000fc80003f04000 */
[----:B------:R-:W-:-:S04]  /*1220*/  FSEL R20, R20, R21, P0 ;  /* 0x0000001514147208 */ /* 0x000fc80000000000 */
        /* <DEDUP_REMOVED lines=10> */
[----:B--2---:R-:W-:-:S04]  /*12d0*/  FSETP.GT.AND P0, PT, R16, R13, PT ;  /* 0x0000000d1000720b */ /* 0x004fc80003f04000 */
[----:B------:R-:W-:-:S04]  /*12e0*/  FSEL R13, R13, R16, P0 ;  /* 0x000000100d0d7208 */ /* 0x000fc80000000000 */
[----:B---3--:R-:W-:-:S04]  /*12f0*/  FSETP.GT.AND P0, PT, R13, R24, PT ;  /* 0x000000180d00720b */ /* 0x008fc80003f04000 */
[----:B------:R-:W-:-:S04]  /*1300*/  FSEL R24, R24, R13, P0 ;  /* 0x0000000d18187208 */ /* 0x000fc80000000000 */
[----:B----4-:R-:W-:-:S04]  /*1310*/  FSETP.GT.AND P0, PT, R24, R23, PT ;  /* 0x000000171800720b */ /* 0x010fc80003f04000 */
[----:B------:R-:W-:-:S04]  /*1320*/  FSEL R13, R23, R24, P0 ;  /* 0x00000018170d7208 */ /* 0x000fc80000000000 */
[----:B------:R-:W-:-:S04]  /*1330*/  FSETP.GT.AND P0, PT, R13, R22, PT ;  /* 0x000000160d00720b */ /* 0x000fc80003f04000 */
[----:B------:R-:W-:Y:S01]  /*1340*/  FSEL R13, R22, R13, P0 ;  /* 0x0000000d160d7208 */ /* 0x000fe20000000000 */
[----:B------:R-:W-:Y:S08]  /*1350*/  @P1 BRA `(.L_x_32) ;  /* 0xfffffffc00281947 */ /* 0x000ff0000383ffff */
[----:B------:R-:W-:Y:S05]  /*1360*/  BSYNC.RECONVERGENT B3 ;  /* 0x0000000000037941 */ /* 0x000fea0003800200 */
.L_x_31:
[----:B------:R-:W-:-:S07]  /*1370*/  VIADD R12, R12, 0x1 ;  /* 0x000000010c0c7836 */ /* 0x000fce0000000000 */
.L_x_30:
[----:B------:R-:W-:Y:S05]  /*1380*/  BSYNC.RECONVERGENT B2 ;  /* 0x0000000000027941 */ /* 0x000fea0003800200 */
.L_x_29:
[----:B------:R-:W-:-:S13]  /*1390*/  ISETP.NE.AND P0, PT, R25, RZ, PT ;  /* 0x000000ff1900720c */ /* 0x000fda0003f05270 */
[----:B------:R-:W-:Y:S05]  /*13a0*/  @!P0 BRA `(.L_x_28) ;  /* 0x00000004003c8947 */ /* 0x000fea0003800000 */
[----:B------:R-:W-:Y:S01]  /*13b0*/  ISETP.GE.U32.AND P1, PT, R25, 0x8, PT ;  /* 0x000000081900780c */ /* 0x000fe20003f26070 */
[----:B------:R-:W-:Y:S01]  /*13c0*/  BSSY.RECONVERGENT B2, `(.L_x_33) ;  /* 0x0000024000027945 */ /* 0x000fe20003800200 */
[----:B------:R-:W-:-:S04]  /*13d0*/  LOP3.LUT R16, R0, 0x7, RZ, 0xc0, !PT ;  /* 0x0000000700107812 */ /* 0x000fc800078ec0ff */
[----:B------:R-:W-:-:S07]  /*13e0*/  ISETP.NE.AND P0, PT, R16, RZ, PT ;  /* 0x000000ff1000720c */ /* 0x000fce0003f05270 */
[----:B------:R-:W-:Y:S06]  /*13f0*/  @!P1 BRA `(.L_x_34) ;  /* 0x0000000000809947 */ /* 0x000fec0003800000 */
[----:B------:R-:W0:Y:S01]  /*1400*/  LDCU.64 UR4, c[0x0][0x390] ;  /* 0x00007200ff0477ac */ /* 0x000e220008000a00 */
[C---:B------:R-:W-:Y:S01]  /*1410*/  IMAD.IADD R15, R11.reuse, 0x1, R12 ;  /* 0x000000010b0f7824 */ /* 0x040fe200078e020c */
[----:B------:R-:W-:-:S03]  /*1420*/  IADD3 R9, P1, PT, R11, R12, RZ ;  /* 0x0000000c0b097210 */ /* 0x000fc60007f3e0ff */
[----:B------:R-:W-:-:S04]  /*1430*/  IMAD.WIDE.U32 R14, R15, 0x4, R2 ;  /* 0x000000040f0e7825 */ /* 0x000fc800078e0002 */
[----:B------:R-:W-:Y:S02]  /*1440*/  IMAD.X R10, RZ, RZ, RZ, P1 ;  /* 0x000000ffff0a7224 */ /* 0x000fe400008e06ff */
[----:B------:R-:W2:Y:S01]  /*1450*/  LDG.E R14, desc[UR6][R14.64] ;  /* 0x000000060e0e7981 */ /* 0x000ea2000c1e1900 */
[----:B0-----:R-:W-:-:S04]  /*1460*/  LEA R8, P1, R9, UR4, 0x2 ;  /* 0x0000000409087c11 */ /* 0x001fc8000f8210ff */
[----:B------:R-:W-:-:S05]  /*1470*/  LEA.HI.X R9, R9, UR5, R10, 0x2, P1 ;  /* 0x0000000509097c11 */ /* 0x000fca00088f140a */
[----:B------:R-:W3:Y:S04]  /*1480*/  LDG.E R10, desc[UR6][R8.64+0x4] ;  /* 0x00000406080a7981 */ /* 0x000ee8000c1e1900 */
[----:B------:R-:W4:Y:S04]  /*1490*/  LDG.E R17, desc[UR6][R8.64+0x8] ;  /* 0x0000080608117981 */ /* 0x000f28000c1e1900 */
[----:B------:R-:W4:Y:S04]  /*14a0*/  LDG.E R19, desc[UR6][R8.64+0xc] ;  /* 0x00000c0608137981 */ /* 0x000f28000c1e1900 */
[----:B------:R-:W4:Y:S04]  /*14b0*/  LDG.E R21, desc[UR6][R8.64+0x10] ;  /* 0x0000100608157981 */ /* 0x000f28000c1e1900 */
[----:B------:R-:W4:Y:S04]  /*14c0*/  LDG.E R23, desc[UR6][R8.64+0x14] ;  /* 0x0000140608177981 */ /* 0x000f28000c1e1900 */
[----:B------:R-:W4:Y:S04]  /*14d0*/  LDG.E R25, desc[UR6][R8.64+0x18] ;  /* 0x0000180608197981 */ /* 0x000f28000c1e1900 */
[----:B------:R-:W4:Y:S01]  /*14e0*/  LDG.E R27, desc[UR6][R8.64+0x1c] ;  /* 0x00001c06081b7981 */ /* 0x000f22000c1e1900 */
[----:B------:R-:W-:-:S02]  /*14f0*/  IADD3 R12, PT, PT, R12, 0x8, RZ ;  /* 0x000000080c0c7810 */ /* 0x000fc40007ffe0ff */
[----:B--2--5:R-:W-:-:S04]  /*1500*/  FSETP.GT.AND P1, PT, R13, R14, PT ;  /* 0x0000000e0d00720b */ /* 0x024fc80003f24000 */
[----:B------:R-:W-:-:S04]  /*1510*/  FSEL R13, R14, R13, P1 ;  /* 0x0000000d0e0d7208 */ /* 0x000fc80000800000 */
[----:B---3--:R-:W-:-:S04]  /*1520*/  FSETP.GT.AND P1, PT, R13, R10, PT ;  /* 0x0000000a0d00720b */ /* 0x008fc80003f24000 */
[----:B------:R-:W-:-:S04]  /*1530*/  FSEL R10, R10, R13, P1 ;  /* 0x0000000d0a0a7208 */ /* 0x000fc80000800000 */
[----:B----4-:R-:W-:-:S04]  /*1540*/  FSETP.GT.AND P1, PT, R10, R17, PT ;  /* 0x000000110a00720b */ /* 0x010fc80003f24000 */
        /* <DEDUP_REMOVED lines=10> */
[----:B------:R-:W-:-:S09]  /*15f0*/  FSEL R13, R27, R10, P1 ;  /* 0x0000000a1b0d7208 */ /* 0x000fd20000800000 */
.L_x_34:
[----:B------:R-:W-:Y:S05]  /*1600*/  BSYNC.RECONVERGENT B2 ;  /* 0x0000000000027941 */ /* 0x000fea0003800200 */
.L_x_33:
        /* <DEDUP_REMOVED lines=16> */
[----:B------:R-:W4:Y:S01]  /*1710*/  LDG.E R19, desc[UR6][R8.64+0xc] ;  /* 0x00000c0608137981 */ /* 0x000f22000c1e1900 */
[----:B------:R-:W-:Y:S01]  /*1720*/  VIADD R12, R12, 0x4 ;  /* 0x000000040c0c7836 */ /* 0x000fe20000000000 */
[----:B--2--5:R-:W-:-:S04]  /*1730*/  FSETP.GT.AND P1, PT, R13, R14, PT ;  /* 0x0000000e0d00720b */ /* 0x024fc80003f24000 */
[----:B------:R-:W-:-:S04]  /*1740*/  FSEL R13, R14, R13, P1 ;  /* 0x0000000d0e0d7208 */ /* 0x000fc80000800000 */
[----:B---3--:R-:W-:-:S04]  /*1750*/  FSETP.GT.AND P1, PT, R13, R10, PT ;  /* 0x0000000a0d00720b */ /* 0x008fc80003f24000 */
[----:B------:R-:W-:-:S04]  /*1760*/  FSEL R10, R10, R13, P1 ;  /* 0x0000000d0a0a7208 */ /* 0x000fc80000800000 */
[----:B----4-:R-:W-:-:S04]  /*1770*/  FSETP.GT.AND P1, PT, R10, R17, PT ;  /* 0x000000110a00720b */ /* 0x010fc80003f24000 */
[----:B------:R-:W-:-:S04]  /*1780*/  FSEL R10, R17, R10, P1 ;  /* 0x0000000a110a7208 */ /* 0x000fc80000800000 */
[----:B------:R-:W-:-:S04]  /*1790*/  FSETP.GT.AND P1, PT, R10, R19, PT ;  /* 0x000000130a00720b */ /* 0x000fc80003f24000 */
[----:B------:R-:W-:-:S09]  /*17a0*/  FSEL R13, R19, R10, P1 ;  /* 0x0000000a130d7208 */ /* 0x000fd20000800000 */
.L_x_36:
[----:B------:R-:W-:Y:S05]  /*17b0*/  BSYNC.RECONVERGENT B2 ;  /* 0x0000000000027941 */ /* 0x000fea0003800200 */
.L_x_35:
[----:B------:R-:W-:Y:S05]  /*17c0*/  @!P0 BRA `(.L_x_28) ;  /* 0x0000000000348947 */ /* 0x000fea0003800000 */
[----:B------:R-:W-:Y:S01]  /*17d0*/  IMAD.IADD R11, R11, 0x1, R12 ;  /* 0x000000010b0b7824 */ /* 0x000fe200078e020c */
[----:B------:R-:W-:-:S03]  /*17e0*/  IADD3 R0, PT, PT, -R0, RZ, RZ ;  /* 0x000000ff00007210 */ /* 0x000fc60007ffe1ff */
[----:B------:R-:W-:-:S04]  /*17f0*/  IMAD.WIDE.U32 R2, R11, 0x4, R2 ;  /* 0x000000040b027825 */ /* 0x000fc800078e0002 */
[----:B------:R-:W-:-:S07]  /*1800*/  IMAD.MOV.U32 R8, RZ, RZ, R2 ;  /* 0x000000ffff087224 */ /* 0x000fce00078e0002 */
.L_x_37:
[----:B------:R-:W-:-:S06]  /*1810*/  IMAD.MOV.U32 R2, RZ, RZ, R8 ;  /* 0x000000ffff027224 */ /* 0x000fcc00078e0008 */
[----:B------:R0:W2:Y:S01]  /*1820*/  LDG.E R2, desc[UR6][R2.64] ;  /* 0x0000000602027981 */ /* 0x0000a2000c1e1900 */
[----:B------:R-:W-:Y:S01]  /*1830*/  VIADD R0, R0, 0x1 ;  /* 0x0000000100007836 */ /* 0x000fe20000000000 */
[----:B------:R-:W-:-:S04]  /*1840*/  IADD3 R8, P2, PT, R8, 0x4, RZ ;  /* 0x0000000408087810 */ /* 0x000fc80007f5e0ff */
[----:B------:R-:W-:Y:S02]  /*1850*/  ISETP.NE.AND P1, PT, R0, RZ, PT ;  /* 0x000000ff0000720c */ /* 0x000fe40003f25270 */
[----:B0-----:R-:W-:Y:S02]  /*1860*/  IADD3.X R3, PT, PT, RZ, R3, RZ, P2, !PT ;  /* 0x00000003ff037210 */ /* 0x001fe400017fe4ff */
[----:B--2--5:R-:W-:-:S04]  /*1870*/  FSETP.GT.AND P0, PT, R13, R2, PT ;  /* 0x000000020d00720b */ /* 0x024fc80003f04000 */
[----:B------:R-:W-:-:S05]  /*1880*/  FSEL R13, R2, R13, P0 ;  /* 0x0000000d020d7208 */ /* 0x000fca0000000000 */
[----:B------:R-:W-:Y:S05]  /*1890*/  @P1 BRA `(.L_x_37) ;  /* 0xfffffffc00dc1947 */ /* 0x000fea000383ffff */
.L_x_28:
[----:B------:R-:W-:Y:S05]  /*18a0*/  BSYNC.RECONVERGENT B1 ;  /* 0x0000000000017941 */ /* 0x000fea0003800200 */
.L_x_27:
[----:B-----5:R0:W-:Y:S01]  /*18b0*/  STG.E desc[UR6][R4.64], R13 ;  /* 0x0000000d04007986 */ /* 0x0201e2000c101906 */
[----:B------:R-:W-:-:S07]  /*18c0*/  IMAD.U32 R17, RZ, RZ, UR8 ;  /* 0x00000008ff117e24 */ /* 0x000fce000f8e00ff */
.L_x_26:
[----:B------:R-:W-:Y:S05]  /*18d0*/  BSYNC.RECONVERGENT B0 ;  /* 0x0000000000007941 */ /* 0x000fea0003800200 */
.L_x_25:
[----:B------:R-:W-:Y:S01]  /*18e0*/  BAR.SYNC.DEFER_BLOCKING 0x0 ;  /* 0x0000000000007b1d */ /* 0x000fe20000010000 */
[----:B------:R-:W-:-:S05]  /*18f0*/  ISETP.GE.U32.AND P0, PT, R17, 0x2, PT ;  /* 0x000000021100780c */ /* 0x000fca0003f06070 */
[----:B------:R-:W-:Y:S08]  /*1900*/  BSSY.RECONVERGENT B0, `(.L_x_38) ;  /* 0x0000010000007945 */ /* 0x000ff00003800200 */
[----:B------:R-:W-:Y:S05]  /*1910*/  @!P0 BRA `(.L_x_39) ;  /* 0x0000000000388947 */ /* 0x000fea0003800000 */
.L_x_42:
[--C-:B------:R-:W-:Y:S01]  /*1920*/  IMAD.MOV.U32 R8, RZ, RZ, R17.reuse ;  /* 0x000000ffff087224 */ /* 0x100fe200078e0011 */
[----:B------:R-:W-:Y:S01]  /*1930*/  SHF.R.U32.HI R17, RZ, 0x1, R17 ;  /* 0x00000001ff117819 */ /* 0x000fe20000011611 */
[----:B------:R-:W-:Y:S03]  /*1940*/  BSSY.RECONVERGENT B1, `(.L_x_40) ;  /* 0x0000008000017945 */ /* 0x000fe60003800200 */
[----:B------:R-:W-:-:S13]  /*1950*/  ISETP.GE.U32.AND P0, PT, R6, R17, PT ;  /* 0x000000110600720c */ /* 0x000fda0003f06070 */
[----:B-1----:R-:W-:Y:S05]  /*1960*/  @P0 BRA `(.L_x_41) ;  /* 0x0000000000140947 */ /* 0x002fea0003800000 */
[----:B------:R-:W-:Y:S01]  /*1970*/  IMAD.WIDE.U32 R2, R17, 0x4, R4 ;  /* 0x0000000411027825 */ /* 0x000fe200078e0004 */
[----:B------:R-:W2:Y:S05]  /*1980*/  LDG.E R0, desc[UR6][R4.64] ;  /* 0x0000000604007981 */ /* 0x000eaa000c1e1900 */
[----:B------:R-:W2:Y:S02]  /*1990*/  LDG.E R3, desc[UR6][R2.64] ;  /* 0x0000000602037981 */ /* 0x000ea4000c1e1900 */
[----:B--2---:R-:W-:-:S13]  /*19a0*/  FSETP.GT.AND P0, PT, R0, R3, PT ;  /* 0x000000030000720b */ /* 0x004fda0003f04000 */
[----:B------:R1:W-:Y:S02]  /*19b0*/  @P0 STG.E desc[UR6][R4.64], R3 ;  /* 0x0000000304000986 */ /* 0x0003e4000c101906 */
.L_x_41:
[----:B------:R-:W-:Y:S05]  /*19c0*/  BSYNC.RECONVERGENT B1 ;  /* 0x0000000000017941 */ /* 0x000fea0003800200 */
.L_x_40:
[----:B------:R-:W-:Y:S01]  /*19d0*/  BAR.SYNC.DEFER_BLOCKING 0x0 ;  /* 0x0000000000007b1d */ /* 0x000fe20000010000 */
[----:B------:R-:W-:-:S13]  /*19e0*/  ISETP.GT.U32.AND P0, PT, R8, 0x3, PT ;  /* 0x000000030800780c */ /* 0x000fda0003f04070 */
[----:B------:R-:W-:Y:S05]  /*19f0*/  @P0 BRA `(.L_x_42) ;  /* 0xfffffffc00c80947 */ /* 0x000fea000383ffff */
.L_x_39:
[----:B------:R-:W-:Y:S05]  /*1a00*/  BSYNC.RECONVERGENT B0 ;  /* 0x0000000000007941 */ /* 0x000fea0003800200 */
.L_x_38:
[----:B------:R-:W-:-:S13]  /*1a10*/  ISETP.NE.AND P0, PT, R7, RZ, PT ;  /* 0x000000ff0700720c */ /* 0x000fda0003f05270 */
[----:B------:R-:W-:Y:S05]  /*1a20*/  @P0 EXIT ;  /* 0x000000000000094d */ /* 0x000fea0003800000 */
[----:B-1----:R-:W1:Y:S02]  /*1a30*/  LDC.64 R2, c[0x0][0x390] ;  /* 0x0000e400ff027b82 */ /* 0x002e640000000a00 */
[----:B-1----:R-:W2:Y:S06]  /*1a40*/  LDG.E R3, desc[UR6][R2.64] ;  /* 0x0000000602037981 */ /* 0x002eac000c1e1900 */
[----:B0-----:R-:W2:Y:S02]  /*1a50*/  LDC.64 R4, c[0x0][0x398] ;  /* 0x0000e600ff047b82 */ /* 0x001ea40000000a00 */
[----:B--2---:R-:W-:Y:S01]  /*1a60*/  STG.E desc[UR6][R4.64], R3 ;  /* 0x0000000304007986 */ /* 0x004fe2000c101906 */
[----:B------:R-:W-:Y:S05]  /*1a70*/  EXIT ;  /* 0x000000000000794d */ /* 0x000fea0003800000 */
        .weak           $__internal_0_$__cuda_sm20_sqrt_rn_f32_slowpath
        .type           $__internal_0_$__cuda_sm20_sqrt_rn_f32_slowpath,@function
        .size           $__internal_0_$__cuda_sm20_sqrt_rn_f32_slowpath,(.L_x_45 - $__internal_0_$__cuda_sm20_sqrt_rn_f32_slowpath)
$__internal_0_$__cuda_sm20_sqrt_rn_f32_slowpath:
[----:B------:R-:W-:-:S13]  /*1a80*/  LOP3.LUT P1, RZ, R0, 0x7fffffff, RZ, 0xc0, !PT ;  /* 0x7fffffff00ff7812 */ /* 0x000fda000782c0ff */
[----:B------:R-:W-:Y:S01]  /*1a90*/  @!P1 IMAD.MOV.U32 R21, RZ, RZ, R0 ;  /* 0x000000ffff159224 */ /* 0x000fe200078e0000 */
[----:B------:R-:W-:Y:S06]  /*1aa0*/  @!P1 BRA `(.L_x_43) ;  /* 0x0000000000409947 */ /* 0x000fec0003800000 */
[----:B------:R-:W-:-:S13]  /*1ab0*/  FSETP.GEU.FTZ.AND P1, PT, R0, RZ, PT ;  /* 0x000000ff0000720b */ /* 0x000fda0003f3e000 */
[----:B------:R-:W-:Y:S01]  /*1ac0*/  @!P1 MOV R21, 0x7fffffff ;  /* 0x7fffffff00159802 */ /* 0x000fe20000000f00 */
[----:B------:R-:W-:Y:S06]  /*1ad0*/  @!P1 BRA `(.L_x_43) ;  /* 0x0000000000349947 */ /* 0x000fec0003800000 */
[----:B------:R-:W-:-:S13]  /*1ae0*/  FSETP.GTU.FTZ.AND P1, PT, |R0|, +INF , PT ;  /* 0x7f8000000000780b */ /* 0x000fda0003f3c200 */
[----:B------:R-:W-:Y:S01]  /*1af0*/  @P1 FADD.FTZ R21, R0, 1 ;  /* 0x3f80000000151421 */ /* 0x000fe20000010000 */
[----:B------:R-:W-:Y:S06]  /*1b00*/  @P1 BRA `(.L_x_43) ;  /* 0x0000000000281947 */ /* 0x000fec0003800000 */
[----:B------:R-:W-:-:S13]  /*1b10*/  FSETP.NEU.FTZ.AND P1, PT, |R0|, +INF , PT ;  /* 0x7f8000000000780b */ /* 0x000fda0003f3d200 */
[----:B------:R-:W-:-:S04]  /*1b20*/  @P1 FFMA R24, R0, 1.84467440737095516160e+19, RZ ;  /* 0x5f80000000181823 */ /* 0x000fc800000000ff */
[----:B------:R-:W0:Y:S02]  /*1b30*/  @P1 MUFU.RSQ R23, R24 ;  /* 0x0000001800171308 */ /* 0x000e240000001400 */
[----:B0-----:R-:W-:Y:S01]  /*1b40*/  @P1 FMUL.FTZ R5, R24, R23 ;  /* 0x0000001718051220 */ /* 0x001fe20000410000 */
[----:B------:R-:W-:-:S03]  /*1b50*/  @P1 FMUL.FTZ R22, R23, 0.5 ;  /* 0x3f00000017161820 */ /* 0x000fc60000410000 */
[----:B------:R-:W-:-:S04]  /*1b60*/  @P1 FADD.FTZ R21, -R5, -RZ ;  /* 0x800000ff05151221 */ /* 0x000fc80000010100 */
[----:B------:R-:W-:Y:S01]  /*1b70*/  @P1 FFMA R26, R5, R21, R24 ;  /* 0x00000015051a1223 */ /* 0x000fe20000000018 */
[----:B------:R-:W-:-:S03]  /*1b80*/  @!P1 IMAD.MOV.U32 R21, RZ, RZ, R0 ;  /* 0x000000ffff159224 */ /* 0x000fc600078e0000 */
[----:B------:R-:W-:-:S04]  /*1b90*/  @P1 FFMA R22, R26, R22, R5 ;  /* 0x000000161a161223 */ /* 0x000fc80000000005 */
[----:B------:R-:W-:-:S07]  /*1ba0*/  @P1 FMUL.FTZ R21, R22, 2.3283064365386962891e-10 ;  /* 0x2f80000016151820 */ /* 0x000fce0000410000 */
.L_x_43:
[----:B------:R-:W-:-:S04]  /*1bb0*/  IMAD.MOV.U32 R5, RZ, RZ, 0x0 ;  /* 0x00000000ff057424 */ /* 0x000fc800078e00ff */
[----:B------:R-:W-:Y:S05]  /*1bc0*/  RET.REL.NODEC R4 `(_Z16minimum_distancePfS_S_S_i) ;  /* 0xffffffe4040c7950 */ /* 0x000fea0003c3ffff */
.L_x_44:
[----:B------:R-:W-:-:S00]  /*1bd0*/  BRA `(.L_x_44) ;  /* 0xfffffffc00fc7947 */ /* 0x000fc0000383ffff */
[----:B------:R-:W-:-:S00]  /*1be0*/  NOP ;  /* 0x0000000000007918 */ /* 0x000fc00000000000 */
        /* <DEDUP_REMOVED lines=9> */
.L_x_45:


//--------------------- .nv.shared.reserved.0     --------------------------
	.section	.nv.shared.reserved.0,"aw",@nobits
	.weak		__nv_reservedSMEM_offset_0_alias
	.size		__nv_reservedSMEM_offset_0_alias, 0, 64
	.other		__nv_reservedSMEM_offset_0_alias,@"STO_CUDA_RESERVED_SHARED STV_DEFAULT"
__nv_reservedSMEM_offset_0_alias:
	.zero		0
	.zero		64


//--------------------- .nv.constant0._Z16minimum_distancePfS_S_S_i --------------------------
	.section	.nv.constant0._Z16minimum_distancePfS_S_S_i,"a",@progbits
	.sectionflags	@""
	.align	4
.nv.constant0._Z16minimum_distancePfS_S_S_i:
	.zero		932


//--------------------- SYMBOLS --------------------------

	.type		.nv.reservedSmem.offset0,@object
	.size		.nv.reservedSmem.offset0,0x4
